//
// Generated by NVIDIA NVVM Compiler
//
// Compiler Build ID: CL-36424714
// Cuda compilation tools, release 13.0, V13.0.88
// Based on NVVM 20.0.0
//

.version 9.0
.target sm_100
.address_size 64

	// .globl	_Z28ecdsa_verify_batch_optimizedPKhS0_S0_Pii
.const .align 8 .b8 SECP256K1_P[32] = {47, 252, 255, 255, 254, 255, 255, 255, 255, 255, 255, 255, 255, 255, 255, 255, 255, 255, 255, 255, 255, 255, 255, 255, 255, 255, 255, 255, 255, 255, 255, 255};
.const .align 8 .b8 SECP256K1_N[32] = {65, 65, 54, 208, 140, 94, 210, 191, 59, 160, 72, 175, 230, 220, 174, 186, 254, 255, 255, 255, 255, 255, 255, 255, 255, 255, 255, 255, 255, 255, 255, 255};
.const .align 8 .b8 SECP256K1_GX[32] = {152, 23, 248, 22, 91, 129, 242, 89, 217, 40, 206, 45, 219, 252, 155, 2, 7, 11, 135, 206, 149, 98, 160, 85, 172, 187, 220, 249, 126, 102, 190, 121};
.const .align 8 .b8 SECP256K1_GY[32] = {184, 212, 16, 251, 143, 208, 71, 156, 25, 84, 133, 166, 72, 180, 23, 253, 168, 8, 17, 14, 252, 251, 164, 93, 101, 196, 163, 38, 119, 218, 58, 72};

.visible .entry _Z28ecdsa_verify_batch_optimizedPKhS0_S0_Pii(
	.param .u64 .ptr .align 1 _Z28ecdsa_verify_batch_optimizedPKhS0_S0_Pii_param_0,
	.param .u64 .ptr .align 1 _Z28ecdsa_verify_batch_optimizedPKhS0_S0_Pii_param_1,
	.param .u64 .ptr .align 1 _Z28ecdsa_verify_batch_optimizedPKhS0_S0_Pii_param_2,
	.param .u64 .ptr .align 1 _Z28ecdsa_verify_batch_optimizedPKhS0_S0_Pii_param_3,
	.param .u32 _Z28ecdsa_verify_batch_optimizedPKhS0_S0_Pii_param_4
)
{
	.local .align 16 .b8 	__local_depot0[64];
	.reg .b64 	%SP;
	.reg .b64 	%SPL;
	.reg .pred 	%p<81>;
	.reg .b16 	%rs<17>;
	.reg .b32 	%r<147>;
	.reg .b64 	%rd<943>;

	mov.u64 	%SPL, __local_depot0;
	ld.param.u64 	%rd271, [_Z28ecdsa_verify_batch_optimizedPKhS0_S0_Pii_param_0];
	ld.param.u32 	%r8, [_Z28ecdsa_verify_batch_optimizedPKhS0_S0_Pii_param_4];
	add.u64 	%rd1, %SPL, 0;
	add.u64 	%rd2, %SPL, 32;
	mov.u32 	%r9, %ctaid.x;
	mov.u32 	%r10, %ntid.x;
	mov.u32 	%r11, %tid.x;
	mad.lo.s32 	%r1, %r9, %r10, %r11;
	setp.ge.s32 	%p1, %r1, %r8;
	@%p1 bra 	$L__BB0_105;
	ld.param.u64 	%rd815, [_Z28ecdsa_verify_batch_optimizedPKhS0_S0_Pii_param_2];
	ld.param.u64 	%rd813, [_Z28ecdsa_verify_batch_optimizedPKhS0_S0_Pii_param_1];
	cvta.to.global.u64 	%rd277, %rd813;
	cvta.to.global.u64 	%rd278, %rd271;
	cvta.to.global.u64 	%rd279, %rd815;
	shl.b32 	%r12, %r1, 6;
	cvt.s64.s32 	%rd280, %r12;
	add.s64 	%rd281, %rd277, %rd280;
	ld.global.u8 	%rd282, [%rd281];
	shl.b64 	%rd283, %rd282, 56;
	ld.global.u8 	%rd284, [%rd281+1];
	shl.b64 	%rd285, %rd284, 48;
	or.b64  	%rd286, %rd285, %rd283;
	ld.global.u8 	%rd287, [%rd281+2];
	shl.b64 	%rd288, %rd287, 40;
	or.b64  	%rd289, %rd286, %rd288;
	ld.global.u8 	%rd290, [%rd281+3];
	shl.b64 	%rd291, %rd290, 32;
	or.b64  	%rd292, %rd289, %rd291;
	ld.global.u8 	%r13, [%rd281+4];
	mul.wide.u32 	%rd293, %r13, 16777216;
	or.b64  	%rd294, %rd292, %rd293;
	ld.global.u8 	%r14, [%rd281+5];
	mul.wide.u32 	%rd295, %r14, 65536;
	or.b64  	%rd296, %rd294, %rd295;
	ld.global.u8 	%r15, [%rd281+6];
	mul.wide.u32 	%rd297, %r15, 256;
	or.b64  	%rd298, %rd296, %rd297;
	ld.global.u8 	%rd299, [%rd281+7];
	or.b64  	%rd3, %rd298, %rd299;
	ld.global.u8 	%rd300, [%rd281+8];
	shl.b64 	%rd301, %rd300, 56;
	ld.global.u8 	%rd302, [%rd281+9];
	shl.b64 	%rd303, %rd302, 48;
	or.b64  	%rd304, %rd303, %rd301;
	ld.global.u8 	%rd305, [%rd281+10];
	shl.b64 	%rd306, %rd305, 40;
	or.b64  	%rd307, %rd304, %rd306;
	ld.global.u8 	%rd308, [%rd281+11];
	shl.b64 	%rd309, %rd308, 32;
	or.b64  	%rd310, %rd307, %rd309;
	ld.global.u8 	%r16, [%rd281+12];
	mul.wide.u32 	%rd311, %r16, 16777216;
	or.b64  	%rd312, %rd310, %rd311;
	ld.global.u8 	%r17, [%rd281+13];
	mul.wide.u32 	%rd313, %r17, 65536;
	or.b64  	%rd314, %rd312, %rd313;
	ld.global.u8 	%r18, [%rd281+14];
	mul.wide.u32 	%rd315, %r18, 256;
	or.b64  	%rd316, %rd314, %rd315;
	ld.global.u8 	%rd317, [%rd281+15];
	or.b64  	%rd4, %rd316, %rd317;
	st.local.v2.u64 	[%rd1], {%rd3, %rd4};
	ld.global.u8 	%rd318, [%rd281+16];
	shl.b64 	%rd319, %rd318, 56;
	ld.global.u8 	%rd320, [%rd281+17];
	shl.b64 	%rd321, %rd320, 48;
	or.b64  	%rd322, %rd321, %rd319;
	ld.global.u8 	%rd323, [%rd281+18];
	shl.b64 	%rd324, %rd323, 40;
	or.b64  	%rd325, %rd322, %rd324;
	ld.global.u8 	%rd326, [%rd281+19];
	shl.b64 	%rd327, %rd326, 32;
	or.b64  	%rd328, %rd325, %rd327;
	ld.global.u8 	%r19, [%rd281+20];
	mul.wide.u32 	%rd329, %r19, 16777216;
	or.b64  	%rd330, %rd328, %rd329;
	ld.global.u8 	%r20, [%rd281+21];
	mul.wide.u32 	%rd331, %r20, 65536;
	or.b64  	%rd332, %rd330, %rd331;
	ld.global.u8 	%r21, [%rd281+22];
	mul.wide.u32 	%rd333, %r21, 256;
	or.b64  	%rd334, %rd332, %rd333;
	ld.global.u8 	%rd335, [%rd281+23];
	or.b64  	%rd5, %rd334, %rd335;
	ld.global.u8 	%rd336, [%rd281+24];
	shl.b64 	%rd337, %rd336, 56;
	ld.global.u8 	%rd338, [%rd281+25];
	shl.b64 	%rd339, %rd338, 48;
	or.b64  	%rd340, %rd339, %rd337;
	ld.global.u8 	%rd341, [%rd281+26];
	shl.b64 	%rd342, %rd341, 40;
	or.b64  	%rd343, %rd340, %rd342;
	ld.global.u8 	%rd344, [%rd281+27];
	shl.b64 	%rd345, %rd344, 32;
	or.b64  	%rd346, %rd343, %rd345;
	ld.global.u8 	%r22, [%rd281+28];
	mul.wide.u32 	%rd347, %r22, 16777216;
	or.b64  	%rd348, %rd346, %rd347;
	ld.global.u8 	%r23, [%rd281+29];
	mul.wide.u32 	%rd349, %r23, 65536;
	or.b64  	%rd350, %rd348, %rd349;
	ld.global.u8 	%r24, [%rd281+30];
	mul.wide.u32 	%rd351, %r24, 256;
	or.b64  	%rd352, %rd350, %rd351;
	ld.global.u8 	%rd353, [%rd281+31];
	or.b64  	%rd6, %rd352, %rd353;
	st.local.v2.u64 	[%rd1+16], {%rd5, %rd6};
	ld.global.u8 	%rd354, [%rd281+56];
	shl.b64 	%rd355, %rd354, 56;
	ld.global.u8 	%rd356, [%rd281+57];
	shl.b64 	%rd357, %rd356, 48;
	or.b64  	%rd358, %rd357, %rd355;
	ld.global.u8 	%rd359, [%rd281+58];
	shl.b64 	%rd360, %rd359, 40;
	or.b64  	%rd361, %rd358, %rd360;
	ld.global.u8 	%rd362, [%rd281+59];
	shl.b64 	%rd363, %rd362, 32;
	or.b64  	%rd364, %rd361, %rd363;
	ld.global.u8 	%r25, [%rd281+60];
	mul.wide.u32 	%rd365, %r25, 16777216;
	or.b64  	%rd366, %rd364, %rd365;
	ld.global.u8 	%r26, [%rd281+61];
	mul.wide.u32 	%rd367, %r26, 65536;
	or.b64  	%rd368, %rd366, %rd367;
	ld.global.u8 	%r27, [%rd281+62];
	mul.wide.u32 	%rd369, %r27, 256;
	or.b64  	%rd370, %rd368, %rd369;
	ld.global.u8 	%rd371, [%rd281+63];
	or.b64  	%rd7, %rd370, %rd371;
	shl.b32 	%r28, %r1, 5;
	cvt.s64.s32 	%rd372, %r28;
	add.s64 	%rd373, %rd278, %rd372;
	ld.global.u8 	%rd374, [%rd373];
	shl.b64 	%rd375, %rd374, 56;
	ld.global.u8 	%rd376, [%rd373+1];
	shl.b64 	%rd377, %rd376, 48;
	or.b64  	%rd378, %rd377, %rd375;
	ld.global.u8 	%rd379, [%rd373+2];
	shl.b64 	%rd380, %rd379, 40;
	or.b64  	%rd381, %rd378, %rd380;
	ld.global.u8 	%rd382, [%rd373+3];
	shl.b64 	%rd383, %rd382, 32;
	or.b64  	%rd384, %rd381, %rd383;
	ld.global.u8 	%r29, [%rd373+4];
	mul.wide.u32 	%rd385, %r29, 16777216;
	or.b64  	%rd386, %rd384, %rd385;
	ld.global.u8 	%r30, [%rd373+5];
	mul.wide.u32 	%rd387, %r30, 65536;
	or.b64  	%rd388, %rd386, %rd387;
	ld.global.u8 	%r31, [%rd373+6];
	mul.wide.u32 	%rd389, %r31, 256;
	or.b64  	%rd390, %rd388, %rd389;
	ld.global.u8 	%rd391, [%rd373+7];
	or.b64  	%rd8, %rd390, %rd391;
	ld.global.u8 	%rd392, [%rd373+8];
	shl.b64 	%rd393, %rd392, 56;
	ld.global.u8 	%rd394, [%rd373+9];
	shl.b64 	%rd395, %rd394, 48;
	or.b64  	%rd396, %rd395, %rd393;
	ld.global.u8 	%rd397, [%rd373+10];
	shl.b64 	%rd398, %rd397, 40;
	or.b64  	%rd399, %rd396, %rd398;
	ld.global.u8 	%rd400, [%rd373+11];
	shl.b64 	%rd401, %rd400, 32;
	or.b64  	%rd402, %rd399, %rd401;
	ld.global.u8 	%r32, [%rd373+12];
	mul.wide.u32 	%rd403, %r32, 16777216;
	or.b64  	%rd404, %rd402, %rd403;
	ld.global.u8 	%r33, [%rd373+13];
	mul.wide.u32 	%rd405, %r33, 65536;
	or.b64  	%rd406, %rd404, %rd405;
	ld.global.u8 	%r34, [%rd373+14];
	mul.wide.u32 	%rd407, %r34, 256;
	or.b64  	%rd408, %rd406, %rd407;
	ld.global.u8 	%rd409, [%rd373+15];
	or.b64  	%rd9, %rd408, %rd409;
	st.local.v2.u64 	[%rd2], {%rd8, %rd9};
	ld.global.u8 	%rd410, [%rd373+16];
	shl.b64 	%rd411, %rd410, 56;
	ld.global.u8 	%rd412, [%rd373+17];
	shl.b64 	%rd413, %rd412, 48;
	or.b64  	%rd414, %rd413, %rd411;
	ld.global.u8 	%rd415, [%rd373+18];
	shl.b64 	%rd416, %rd415, 40;
	or.b64  	%rd417, %rd414, %rd416;
	ld.global.u8 	%rd418, [%rd373+19];
	shl.b64 	%rd419, %rd418, 32;
	or.b64  	%rd420, %rd417, %rd419;
	ld.global.u8 	%r35, [%rd373+20];
	mul.wide.u32 	%rd421, %r35, 16777216;
	or.b64  	%rd422, %rd420, %rd421;
	ld.global.u8 	%r36, [%rd373+21];
	mul.wide.u32 	%rd423, %r36, 65536;
	or.b64  	%rd424, %rd422, %rd423;
	ld.global.u8 	%r37, [%rd373+22];
	mul.wide.u32 	%rd425, %r37, 256;
	or.b64  	%rd426, %rd424, %rd425;
	ld.global.u8 	%rd427, [%rd373+23];
	or.b64  	%rd10, %rd426, %rd427;
	ld.global.u8 	%rd428, [%rd373+24];
	shl.b64 	%rd429, %rd428, 56;
	ld.global.u8 	%rd430, [%rd373+25];
	shl.b64 	%rd431, %rd430, 48;
	or.b64  	%rd432, %rd431, %rd429;
	ld.global.u8 	%rd433, [%rd373+26];
	shl.b64 	%rd434, %rd433, 40;
	or.b64  	%rd435, %rd432, %rd434;
	ld.global.u8 	%rd436, [%rd373+27];
	shl.b64 	%rd437, %rd436, 32;
	or.b64  	%rd438, %rd435, %rd437;
	ld.global.u8 	%r38, [%rd373+28];
	mul.wide.u32 	%rd439, %r38, 16777216;
	or.b64  	%rd440, %rd438, %rd439;
	ld.global.u8 	%r39, [%rd373+29];
	mul.wide.u32 	%rd441, %r39, 65536;
	or.b64  	%rd442, %rd440, %rd441;
	ld.global.u8 	%r40, [%rd373+30];
	mul.wide.u32 	%rd443, %r40, 256;
	or.b64  	%rd444, %rd442, %rd443;
	ld.global.u8 	%rd445, [%rd373+31];
	or.b64  	%rd11, %rd444, %rd445;
	st.local.v2.u64 	[%rd2+16], {%rd10, %rd11};
	add.s64 	%rd446, %rd279, %rd372;
	ld.global.u8 	%rd447, [%rd446];
	shl.b64 	%rd448, %rd447, 56;
	ld.global.u8 	%rd449, [%rd446+1];
	shl.b64 	%rd450, %rd449, 48;
	or.b64  	%rd451, %rd450, %rd448;
	ld.global.u8 	%rd452, [%rd446+2];
	shl.b64 	%rd453, %rd452, 40;
	or.b64  	%rd454, %rd451, %rd453;
	ld.global.u8 	%rd455, [%rd446+3];
	shl.b64 	%rd456, %rd455, 32;
	or.b64  	%rd457, %rd454, %rd456;
	ld.global.u8 	%r41, [%rd446+4];
	mul.wide.u32 	%rd458, %r41, 16777216;
	or.b64  	%rd459, %rd457, %rd458;
	ld.global.u8 	%r42, [%rd446+5];
	mul.wide.u32 	%rd460, %r42, 65536;
	or.b64  	%rd461, %rd459, %rd460;
	ld.global.u8 	%r43, [%rd446+6];
	mul.wide.u32 	%rd462, %r43, 256;
	or.b64  	%rd463, %rd461, %rd462;
	ld.global.u8 	%rd464, [%rd446+7];
	or.b64  	%rd930, %rd463, %rd464;
	ld.global.u8 	%rd465, [%rd446+8];
	shl.b64 	%rd466, %rd465, 56;
	ld.global.u8 	%rd467, [%rd446+9];
	shl.b64 	%rd468, %rd467, 48;
	or.b64  	%rd469, %rd468, %rd466;
	ld.global.u8 	%rd470, [%rd446+10];
	shl.b64 	%rd471, %rd470, 40;
	or.b64  	%rd472, %rd469, %rd471;
	ld.global.u8 	%rd473, [%rd446+11];
	shl.b64 	%rd474, %rd473, 32;
	or.b64  	%rd475, %rd472, %rd474;
	ld.global.u8 	%r44, [%rd446+12];
	mul.wide.u32 	%rd476, %r44, 16777216;
	or.b64  	%rd477, %rd475, %rd476;
	ld.global.u8 	%r45, [%rd446+13];
	mul.wide.u32 	%rd478, %r45, 65536;
	or.b64  	%rd479, %rd477, %rd478;
	ld.global.u8 	%r46, [%rd446+14];
	mul.wide.u32 	%rd480, %r46, 256;
	or.b64  	%rd481, %rd479, %rd480;
	ld.global.u8 	%rd482, [%rd446+15];
	or.b64  	%rd931, %rd481, %rd482;
	or.b64  	%rd483, %rd4, %rd3;
	or.b64  	%rd484, %rd483, %rd5;
	or.b64  	%rd485, %rd484, %rd6;
	setp.eq.s64 	%p2, %rd485, 0;
	@%p2 bra 	$L__BB0_4;
	ld.param.u64 	%rd816, [_Z28ecdsa_verify_batch_optimizedPKhS0_S0_Pii_param_2];
	ld.param.u64 	%rd814, [_Z28ecdsa_verify_batch_optimizedPKhS0_S0_Pii_param_1];
	cvta.to.global.u64 	%rd486, %rd814;
	mov.u32 	%r47, %ctaid.x;
	mov.u32 	%r48, %ntid.x;
	mov.u32 	%r49, %tid.x;
	mad.lo.s32 	%r50, %r47, %r48, %r49;
	shl.b32 	%r51, %r50, 6;
	cvt.s64.s32 	%rd487, %r51;
	add.s64 	%rd488, %rd486, %rd487;
	ld.global.u8 	%rd489, [%rd488+33];
	ld.global.u8 	%rd490, [%rd488+34];
	ld.global.u8 	%rd491, [%rd488+35];
	ld.global.u8 	%r52, [%rd488+36];
	ld.global.u8 	%r53, [%rd488+37];
	ld.global.u8 	%r54, [%rd488+38];
	ld.global.u8 	%rd492, [%rd488+39];
	ld.global.u8 	%rd493, [%rd488+41];
	ld.global.u8 	%rd494, [%rd488+42];
	ld.global.u8 	%rd495, [%rd488+43];
	ld.global.u8 	%r55, [%rd488+44];
	ld.global.u8 	%r56, [%rd488+45];
	ld.global.u8 	%r57, [%rd488+46];
	ld.global.u8 	%rd496, [%rd488+47];
	ld.global.u8 	%rd497, [%rd488+49];
	ld.global.u8 	%rd498, [%rd488+50];
	ld.global.u8 	%rd499, [%rd488+51];
	ld.global.u8 	%r58, [%rd488+52];
	ld.global.u8 	%r59, [%rd488+53];
	ld.global.u8 	%r60, [%rd488+54];
	ld.global.u8 	%rd500, [%rd488+55];
	cvta.to.global.u64 	%rd501, %rd816;
	shl.b32 	%r61, %r50, 5;
	cvt.s64.s32 	%rd502, %r61;
	add.s64 	%rd503, %rd501, %rd502;
	ld.global.u8 	%rs1, [%rd503+16];
	ld.global.u8 	%rs2, [%rd503+17];
	ld.global.u8 	%rs3, [%rd503+18];
	ld.global.u8 	%rs4, [%rd503+19];
	ld.global.u8 	%rs5, [%rd503+20];
	ld.global.u8 	%rs6, [%rd503+21];
	ld.global.u8 	%rs7, [%rd503+22];
	ld.global.u8 	%rs8, [%rd503+23];
	ld.global.u8 	%rs9, [%rd503+24];
	ld.global.u8 	%rs10, [%rd503+25];
	ld.global.u8 	%rs11, [%rd503+26];
	ld.global.u8 	%rs12, [%rd503+27];
	ld.global.u8 	%rs13, [%rd503+28];
	ld.global.u8 	%rs14, [%rd503+29];
	ld.global.u8 	%rs15, [%rd503+30];
	ld.global.u8 	%rs16, [%rd503+31];
	mul.wide.u32 	%rd504, %r60, 256;
	mul.wide.u32 	%rd505, %r59, 65536;
	mul.wide.u32 	%rd506, %r58, 16777216;
	shl.b64 	%rd507, %rd499, 32;
	shl.b64 	%rd508, %rd498, 40;
	shl.b64 	%rd509, %rd497, 48;
	ld.global.u8 	%rd510, [%rd488+48];
	shl.b64 	%rd511, %rd510, 56;
	mul.wide.u32 	%rd512, %r57, 256;
	mul.wide.u32 	%rd513, %r56, 65536;
	mul.wide.u32 	%rd514, %r55, 16777216;
	shl.b64 	%rd515, %rd495, 32;
	shl.b64 	%rd516, %rd494, 40;
	shl.b64 	%rd517, %rd493, 48;
	ld.global.u8 	%rd518, [%rd488+40];
	shl.b64 	%rd519, %rd518, 56;
	mul.wide.u32 	%rd520, %r54, 256;
	mul.wide.u32 	%rd521, %r53, 65536;
	mul.wide.u32 	%rd522, %r52, 16777216;
	shl.b64 	%rd523, %rd491, 32;
	shl.b64 	%rd524, %rd490, 40;
	shl.b64 	%rd525, %rd489, 48;
	ld.global.u8 	%rd526, [%rd488+32];
	shl.b64 	%rd527, %rd526, 56;
	or.b64  	%rd528, %rd525, %rd527;
	or.b64  	%rd529, %rd528, %rd524;
	or.b64  	%rd530, %rd529, %rd523;
	or.b64  	%rd531, %rd530, %rd522;
	or.b64  	%rd532, %rd531, %rd521;
	or.b64  	%rd533, %rd532, %rd520;
	or.b64  	%rd534, %rd533, %rd492;
	or.b64  	%rd535, %rd534, %rd519;
	or.b64  	%rd536, %rd535, %rd517;
	or.b64  	%rd537, %rd536, %rd516;
	or.b64  	%rd538, %rd537, %rd515;
	or.b64  	%rd539, %rd538, %rd514;
	or.b64  	%rd540, %rd539, %rd513;
	or.b64  	%rd541, %rd540, %rd512;
	or.b64  	%rd542, %rd541, %rd496;
	or.b64  	%rd543, %rd542, %rd511;
	or.b64  	%rd544, %rd543, %rd509;
	or.b64  	%rd545, %rd544, %rd508;
	or.b64  	%rd546, %rd545, %rd507;
	or.b64  	%rd547, %rd546, %rd506;
	or.b64  	%rd548, %rd547, %rd505;
	or.b64  	%rd549, %rd548, %rd504;
	or.b64  	%rd550, %rd549, %rd500;
	or.b64  	%rd551, %rd550, %rd7;
	setp.eq.s64 	%p3, %rd551, 0;
	@%p3 bra 	$L__BB0_4;
	ld.const.u64 	%rd552, [SECP256K1_N+24];
	max.u64 	%rd554, %rd6, %rd7;
	setp.le.u64 	%p4, %rd554, %rd552;
	@%p4 bra 	$L__BB0_5;
$L__BB0_4:
	ld.param.u64 	%rd818, [_Z28ecdsa_verify_batch_optimizedPKhS0_S0_Pii_param_3];
	mov.u32 	%r139, %ctaid.x;
	mov.u32 	%r140, %ntid.x;
	mov.u32 	%r141, %tid.x;
	mad.lo.s32 	%r142, %r139, %r140, %r141;
	cvta.to.global.u64 	%rd810, %rd818;
	mul.wide.s32 	%rd811, %r142, 4;
	add.s64 	%rd812, %rd810, %rd811;
	mov.b32 	%r143, 0;
	st.global.u32 	[%rd812], %r143;
	bra.uni 	$L__BB0_105;
$L__BB0_5:
	ld.const.u64 	%rd854, [SECP256K1_GX];
	ld.const.u64 	%rd894, [SECP256K1_GX+8];
	ld.const.u64 	%rd852, [SECP256K1_GX+16];
	ld.const.u64 	%rd851, [SECP256K1_GX+24];
	ld.const.u64 	%rd850, [SECP256K1_GY];
	ld.const.u64 	%rd849, [SECP256K1_GY+8];
	mul.lo.s64 	%rd555, %rd930, %rd930;
	shr.u64 	%rd556, %rd555, 32;
	mul.lo.s64 	%rd557, %rd930, %rd931;
	shl.b64 	%rd558, %rd557, 1;
	add.s64 	%rd935, %rd558, %rd556;
	ld.const.u64 	%rd21, [SECP256K1_P+8];
	setp.le.u64 	%p5, %rd935, %rd21;
	@%p5 bra 	$L__BB0_9;
	or.b64  	%rd559, %rd935, %rd21;
	and.b64  	%rd560, %rd559, -4294967296;
	setp.ne.s64 	%p6, %rd560, 0;
	@%p6 bra 	$L__BB0_8;
	cvt.u32.u64 	%r62, %rd21;
	cvt.u32.u64 	%r63, %rd935;
	rem.u32 	%r64, %r63, %r62;
	cvt.u64.u32 	%rd935, %r64;
	bra.uni 	$L__BB0_9;
$L__BB0_8:
	rem.u64 	%rd935, %rd935, %rd21;
$L__BB0_9:
	or.b64  	%rd562, %rd9, %rd8;
	or.b64  	%rd563, %rd562, %rd10;
	or.b64  	%rd564, %rd563, %rd11;
	setp.eq.s64 	%p7, %rd564, 0;
	mov.b64 	%rd898, 0;
	ld.const.u64 	%rd25, [SECP256K1_P+24];
	mov.u64 	%rd899, %rd898;
	mov.u64 	%rd900, %rd898;
	mov.u64 	%rd901, %rd898;
	@%p7 bra 	$L__BB0_71;
	setp.eq.s64 	%p8, %rd25, 0;
	@%p8 bra 	$L__BB0_23;
	mov.b64 	%rd889, 1;
	mov.b64 	%rd901, 0;
	mov.b32 	%r145, 0;
	mov.u64 	%rd900, %rd901;
	mov.u64 	%rd899, %rd901;
	mov.u64 	%rd898, %rd901;
	mov.u64 	%rd879, %rd901;
	mov.u64 	%rd878, %rd901;
	mov.u64 	%rd877, %rd901;
	mov.u64 	%rd897, %rd901;
	mov.u64 	%rd896, %rd901;
$L__BB0_12:
	mov.u64 	%rd114, %rd889;
	mov.u64 	%rd113, %rd849;
	mov.u64 	%rd112, %rd850;
	mov.u64 	%rd109, %rd894;
	mov.u64 	%rd108, %rd854;
	mov.u64 	%rd107, %rd896;
	mov.u64 	%rd105, %rd877;
	mov.u64 	%rd104, %rd878;
	mov.u64 	%rd102, %rd898;
	mov.u64 	%rd101, %rd899;
	mov.u64 	%rd100, %rd900;
	mov.u64 	%rd99, %rd901;
	shr.u32 	%r66, %r145, 6;
	and.b32  	%r67, %r145, 63;
	mul.wide.u32 	%rd567, %r66, 8;
	add.s64 	%rd568, %rd2, %rd567;
	ld.local.u64 	%rd569, [%rd568];
	shr.u64 	%rd570, %rd569, %r67;
	and.b64  	%rd571, %rd570, 1;
	setp.eq.b64 	%p9, %rd571, 1;
	not.pred 	%p10, %p9;
	@%p10 bra 	$L__BB0_17;
	or.b64  	%rd572, %rd105, %rd104;
	or.b64  	%rd573, %rd572, %rd879;
	setp.eq.s64 	%p11, %rd573, 0;
	mov.u64 	%rd877, %rd897;
	mov.u64 	%rd878, %rd107;
	mov.u64 	%rd879, %rd114;
	mov.u64 	%rd898, %rd851;
	mov.u64 	%rd899, %rd852;
	mov.u64 	%rd900, %rd109;
	mov.u64 	%rd901, %rd108;
	@%p11 bra 	$L__BB0_17;
	add.s64 	%rd901, %rd99, %rd108;
	add.s64 	%rd900, %rd100, %rd109;
	add.s64 	%rd899, %rd101, %rd852;
	add.s64 	%rd898, %rd102, %rd851;
	setp.lt.u64 	%p12, %rd898, %rd25;
	@%p12 bra 	$L__BB0_16;
	ld.const.u64 	%rd574, [SECP256K1_P];
	sub.s64 	%rd901, %rd901, %rd574;
	ld.const.u64 	%rd575, [SECP256K1_P+8];
	sub.s64 	%rd900, %rd900, %rd575;
	ld.const.u64 	%rd576, [SECP256K1_P+16];
	sub.s64 	%rd899, %rd899, %rd576;
	sub.s64 	%rd898, %rd898, %rd25;
$L__BB0_16:
	mov.b64 	%rd879, 1;
	mov.u64 	%rd877, %rd105;
	mov.u64 	%rd878, %rd104;
$L__BB0_17:
	or.b64  	%rd578, %rd9, %rd10;
	setp.gt.u32 	%p13, %r145, 64;
	or.b64  	%rd579, %rd578, %rd11;
	setp.eq.s64 	%p14, %rd579, 0;
	and.pred  	%p15, %p14, %p13;
	@%p15 bra 	$L__BB0_71;
	setp.eq.s32 	%p16, %r145, 255;
	mov.u64 	%rd889, %rd114;
	mov.u64 	%rd849, %rd113;
	mov.u64 	%rd850, %rd112;
	mov.u64 	%rd894, %rd109;
	mov.u64 	%rd854, %rd108;
	mov.u64 	%rd896, %rd107;
	@%p16 bra 	$L__BB0_70;
	or.b64  	%rd581, %rd107, %rd114;
	or.b64  	%rd582, %rd581, %rd897;
	setp.eq.s64 	%p17, %rd582, 0;
	mov.b64 	%rd851, 0;
	mov.u64 	%rd889, %rd851;
	mov.u64 	%rd849, %rd851;
	mov.u64 	%rd850, %rd851;
	mov.u64 	%rd852, %rd851;
	mov.u64 	%rd894, %rd851;
	mov.u64 	%rd854, %rd851;
	mov.u64 	%rd896, %rd851;
	mov.u64 	%rd897, %rd851;
	@%p17 bra 	$L__BB0_70;
	mul.lo.s64 	%rd134, %rd108, %rd112;
	shr.u64 	%rd583, %rd134, 32;
	mul.lo.s64 	%rd584, %rd109, %rd112;
	mad.lo.s64 	%rd585, %rd108, %rd113, %rd584;
	add.s64 	%rd884, %rd585, %rd583;
	ld.const.u64 	%rd586, [SECP256K1_P+8];
	setp.le.u64 	%p18, %rd884, %rd586;
	@%p18 bra 	$L__BB0_53;
	or.b64  	%rd588, %rd884, %rd586;
	and.b64  	%rd589, %rd588, -4294967296;
	setp.ne.s64 	%p19, %rd589, 0;
	@%p19 bra 	$L__BB0_52;
	ld.const.u32 	%r68, [SECP256K1_P+8];
	cvt.u32.u64 	%r69, %rd884;
	rem.u32 	%r70, %r69, %r68;
	cvt.u64.u32 	%rd884, %r70;
	bra.uni 	$L__BB0_53;
$L__BB0_23:
	mov.b64 	%rd848, 1;
	mov.b64 	%rd901, 0;
	mov.b32 	%r144, 0;
	mov.u64 	%rd900, %rd901;
	mov.u64 	%rd899, %rd901;
	mov.u64 	%rd898, %rd901;
	mov.u64 	%rd838, %rd901;
	mov.u64 	%rd837, %rd901;
	mov.u64 	%rd836, %rd901;
	mov.u64 	%rd856, %rd901;
	mov.u64 	%rd855, %rd901;
$L__BB0_24:
	mov.u64 	%rd42, %rd848;
	mov.u64 	%rd41, %rd849;
	mov.u64 	%rd40, %rd850;
	mov.u64 	%rd37, %rd894;
	mov.u64 	%rd36, %rd854;
	mov.u64 	%rd35, %rd855;
	mov.u64 	%rd33, %rd836;
	mov.u64 	%rd32, %rd837;
	mov.u64 	%rd30, %rd898;
	mov.u64 	%rd29, %rd899;
	mov.u64 	%rd28, %rd900;
	mov.u64 	%rd27, %rd901;
	shr.u32 	%r84, %r144, 6;
	and.b32  	%r85, %r144, 63;
	mul.wide.u32 	%rd627, %r84, 8;
	add.s64 	%rd628, %rd2, %rd627;
	ld.local.u64 	%rd629, [%rd628];
	shr.u64 	%rd630, %rd629, %r85;
	and.b64  	%rd631, %rd630, 1;
	setp.eq.b64 	%p29, %rd631, 1;
	not.pred 	%p30, %p29;
	@%p30 bra 	$L__BB0_27;
	or.b64  	%rd632, %rd33, %rd32;
	or.b64  	%rd633, %rd632, %rd838;
	setp.eq.s64 	%p31, %rd633, 0;
	mov.u64 	%rd836, %rd856;
	mov.u64 	%rd837, %rd35;
	mov.u64 	%rd838, %rd42;
	mov.u64 	%rd898, %rd851;
	mov.u64 	%rd899, %rd852;
	mov.u64 	%rd900, %rd37;
	mov.u64 	%rd901, %rd36;
	@%p31 bra 	$L__BB0_27;
	add.s64 	%rd635, %rd27, %rd36;
	add.s64 	%rd636, %rd28, %rd37;
	add.s64 	%rd637, %rd29, %rd852;
	add.s64 	%rd898, %rd30, %rd851;
	ld.const.u64 	%rd638, [SECP256K1_P];
	sub.s64 	%rd901, %rd635, %rd638;
	ld.const.u64 	%rd639, [SECP256K1_P+8];
	sub.s64 	%rd900, %rd636, %rd639;
	ld.const.u64 	%rd640, [SECP256K1_P+16];
	sub.s64 	%rd899, %rd637, %rd640;
	mov.b64 	%rd838, 1;
	mov.u64 	%rd836, %rd33;
	mov.u64 	%rd837, %rd32;
$L__BB0_27:
	or.b64  	%rd641, %rd9, %rd10;
	setp.gt.u32 	%p32, %r144, 64;
	or.b64  	%rd642, %rd641, %rd11;
	setp.eq.s64 	%p33, %rd642, 0;
	and.pred  	%p34, %p33, %p32;
	@%p34 bra 	$L__BB0_71;
	setp.eq.s32 	%p35, %r144, 255;
	mov.u64 	%rd848, %rd42;
	mov.u64 	%rd849, %rd41;
	mov.u64 	%rd850, %rd40;
	mov.u64 	%rd894, %rd37;
	mov.u64 	%rd854, %rd36;
	mov.u64 	%rd855, %rd35;
	@%p35 bra 	$L__BB0_51;
	or.b64  	%rd644, %rd35, %rd42;
	or.b64  	%rd645, %rd644, %rd856;
	setp.eq.s64 	%p36, %rd645, 0;
	mov.b64 	%rd851, 0;
	mov.u64 	%rd848, %rd851;
	mov.u64 	%rd849, %rd851;
	mov.u64 	%rd850, %rd851;
	mov.u64 	%rd852, %rd851;
	mov.u64 	%rd894, %rd851;
	mov.u64 	%rd854, %rd851;
	mov.u64 	%rd855, %rd851;
	mov.u64 	%rd856, %rd851;
	@%p36 bra 	$L__BB0_51;
	mul.lo.s64 	%rd54, %rd36, %rd40;
	shr.u64 	%rd646, %rd54, 32;
	mul.lo.s64 	%rd647, %rd37, %rd40;
	mad.lo.s64 	%rd648, %rd36, %rd41, %rd647;
	add.s64 	%rd843, %rd648, %rd646;
	ld.const.u64 	%rd649, [SECP256K1_P+8];
	setp.le.u64 	%p37, %rd843, %rd649;
	@%p37 bra 	$L__BB0_34;
	or.b64  	%rd650, %rd843, %rd649;
	and.b64  	%rd651, %rd650, -4294967296;
	setp.ne.s64 	%p38, %rd651, 0;
	@%p38 bra 	$L__BB0_33;
	cvt.u32.u64 	%r86, %rd649;
	cvt.u32.u64 	%r87, %rd843;
	rem.u32 	%r88, %r87, %r86;
	cvt.u64.u32 	%rd843, %r88;
	bra.uni 	$L__BB0_34;
$L__BB0_33:
	rem.u64 	%rd843, %rd843, %rd649;
$L__BB0_34:
	shl.b64 	%rd60, %rd54, 2;
	shl.b64 	%rd61, %rd843, 2;
	mul.lo.s64 	%rd62, %rd36, %rd36;
	shr.u64 	%rd652, %rd62, 32;
	mul.lo.s64 	%rd653, %rd37, %rd36;
	shl.b64 	%rd654, %rd653, 1;
	add.s64 	%rd844, %rd652, %rd654;
	setp.le.u64 	%p39, %rd844, %rd649;
	@%p39 bra 	$L__BB0_38;
	or.b64  	%rd656, %rd844, %rd649;
	and.b64  	%rd657, %rd656, -4294967296;
	setp.ne.s64 	%p40, %rd657, 0;
	@%p40 bra 	$L__BB0_37;
	cvt.u32.u64 	%r89, %rd649;
	cvt.u32.u64 	%r90, %rd844;
	rem.u32 	%r91, %r90, %r89;
	cvt.u64.u32 	%rd844, %r91;
	bra.uni 	$L__BB0_38;
$L__BB0_37:
	rem.u64 	%rd844, %rd844, %rd649;
$L__BB0_38:
	shl.b64 	%rd658, %rd62, 2;
	shl.b64 	%rd659, %rd844, 2;
	ld.const.u64 	%rd660, [SECP256K1_P];
	shl.b64 	%rd661, %rd660, 1;
	add.s64 	%rd662, %rd661, %rd660;
	sub.s64 	%rd68, %rd658, %rd662;
	shl.b64 	%rd664, %rd649, 1;
	add.s64 	%rd665, %rd664, %rd649;
	sub.s64 	%rd69, %rd659, %rd665;
	mul.lo.s64 	%rd854, %rd68, %rd68;
	shr.u64 	%rd666, %rd854, 32;
	mul.lo.s64 	%rd667, %rd68, %rd69;
	shl.b64 	%rd668, %rd667, 1;
	add.s64 	%rd894, %rd666, %rd668;
	setp.le.u64 	%p41, %rd894, %rd649;
	@%p41 bra 	$L__BB0_42;
	mul.lo.s64 	%rd670, %rd68, %rd69;
	shl.b64 	%rd671, %rd670, 1;
	add.s64 	%rd672, %rd666, %rd671;
	ld.const.u64 	%rd673, [SECP256K1_P+8];
	or.b64  	%rd674, %rd672, %rd673;
	and.b64  	%rd675, %rd674, -4294967296;
	setp.ne.s64 	%p42, %rd675, 0;
	@%p42 bra 	$L__BB0_41;
	ld.const.u32 	%r92, [SECP256K1_P+8];
	shl.b64 	%rd682, %rd68, 1;
	cvt.u32.u64 	%r93, %rd69;
	cvt.u32.u64 	%r94, %rd666;
	cvt.u32.u64 	%r95, %rd682;
	mad.lo.s32 	%r96, %r95, %r93, %r94;
	rem.u32 	%r97, %r96, %r92;
	cvt.u64.u32 	%rd894, %r97;
	bra.uni 	$L__BB0_42;
$L__BB0_41:
	mul.lo.s64 	%rd677, %rd68, %rd69;
	shl.b64 	%rd678, %rd677, 1;
	add.s64 	%rd679, %rd666, %rd678;
	ld.const.u64 	%rd680, [SECP256K1_P+8];
	rem.u64 	%rd894, %rd679, %rd680;
$L__BB0_42:
	ld.const.u64 	%rd683, [SECP256K1_P];
	shl.b64 	%rd684, %rd683, 1;
	add.s64 	%rd685, %rd684, %rd683;
	sub.s64 	%rd686, %rd60, %rd685;
	mul.lo.s64 	%rd850, %rd68, %rd686;
	shr.u64 	%rd687, %rd850, 32;
	ld.const.u64 	%rd688, [SECP256K1_P+8];
	shl.b64 	%rd689, %rd688, 1;
	add.s64 	%rd690, %rd689, %rd688;
	sub.s64 	%rd691, %rd61, %rd690;
	mad.lo.s64 	%rd692, %rd68, %rd691, %rd687;
	mad.lo.s64 	%rd849, %rd69, %rd686, %rd692;
	setp.le.u64 	%p43, %rd849, %rd688;
	@%p43 bra 	$L__BB0_46;
	or.b64  	%rd693, %rd849, %rd688;
	and.b64  	%rd694, %rd693, -4294967296;
	setp.ne.s64 	%p44, %rd694, 0;
	@%p44 bra 	$L__BB0_45;
	cvt.u32.u64 	%r98, %rd688;
	cvt.u32.u64 	%r99, %rd849;
	rem.u32 	%r100, %r99, %r98;
	cvt.u64.u32 	%rd849, %r100;
	bra.uni 	$L__BB0_46;
$L__BB0_45:
	rem.u64 	%rd849, %rd849, %rd688;
$L__BB0_46:
	mul.lo.s64 	%rd81, %rd850, %rd42;
	shr.u64 	%rd695, %rd81, 32;
	mad.lo.s64 	%rd696, %rd850, %rd35, %rd695;
	mad.lo.s64 	%rd847, %rd849, %rd81, %rd696;
	setp.le.u64 	%p45, %rd847, %rd688;
	@%p45 bra 	$L__BB0_50;
	or.b64  	%rd698, %rd847, %rd688;
	and.b64  	%rd699, %rd698, -4294967296;
	setp.ne.s64 	%p46, %rd699, 0;
	@%p46 bra 	$L__BB0_49;
	cvt.u32.u64 	%r101, %rd688;
	cvt.u32.u64 	%r102, %rd847;
	rem.u32 	%r103, %r102, %r101;
	cvt.u64.u32 	%rd847, %r103;
	bra.uni 	$L__BB0_50;
$L__BB0_49:
	rem.u64 	%rd847, %rd847, %rd688;
$L__BB0_50:
	ld.const.u64 	%rd701, [SECP256K1_P+16];
	neg.s64 	%rd856, %rd701;
	shl.b64 	%rd702, %rd81, 1;
	shl.b64 	%rd703, %rd847, 1;
	sub.s64 	%rd848, %rd702, %rd683;
	sub.s64 	%rd855, %rd703, %rd688;
	mov.u64 	%rd852, %rd851;
$L__BB0_51:
	add.s32 	%r144, %r144, 1;
	setp.eq.s32 	%p47, %r144, 256;
	@%p47 bra 	$L__BB0_71;
	bra.uni 	$L__BB0_24;
$L__BB0_52:
	rem.u64 	%rd884, %rd884, %rd586;
$L__BB0_53:
	mul.lo.s64 	%rd139, %rd108, %rd108;
	shr.u64 	%rd591, %rd139, 32;
	mul.lo.s64 	%rd592, %rd109, %rd108;
	shl.b64 	%rd593, %rd592, 1;
	add.s64 	%rd885, %rd591, %rd593;
	setp.le.u64 	%p20, %rd885, %rd586;
	@%p20 bra 	$L__BB0_57;
	or.b64  	%rd596, %rd885, %rd586;
	and.b64  	%rd597, %rd596, -4294967296;
	setp.ne.s64 	%p21, %rd597, 0;
	@%p21 bra 	$L__BB0_56;
	ld.const.u32 	%r71, [SECP256K1_P+8];
	cvt.u32.u64 	%r72, %rd885;
	rem.u32 	%r73, %r72, %r71;
	cvt.u64.u32 	%rd885, %r73;
	bra.uni 	$L__BB0_57;
$L__BB0_56:
	rem.u64 	%rd885, %rd885, %rd586;
$L__BB0_57:
	shl.b64 	%rd144, %rd139, 2;
	shl.b64 	%rd145, %rd885, 2;
	mul.lo.s64 	%rd854, %rd144, %rd144;
	shr.u64 	%rd599, %rd854, 32;
	mul.lo.s64 	%rd600, %rd139, %rd145;
	shl.b64 	%rd601, %rd600, 3;
	add.s64 	%rd894, %rd599, %rd601;
	setp.le.u64 	%p22, %rd894, %rd586;
	@%p22 bra 	$L__BB0_61;
	ld.const.u64 	%rd603, [SECP256K1_P+8];
	or.b64  	%rd604, %rd894, %rd603;
	and.b64  	%rd605, %rd604, -4294967296;
	setp.ne.s64 	%p23, %rd605, 0;
	@%p23 bra 	$L__BB0_60;
	ld.const.u32 	%r74, [SECP256K1_P+8];
	cvt.u32.u64 	%r75, %rd894;
	rem.u32 	%r76, %r75, %r74;
	cvt.u64.u32 	%rd894, %r76;
	bra.uni 	$L__BB0_61;
$L__BB0_60:
	ld.const.u64 	%rd606, [SECP256K1_P+8];
	rem.u64 	%rd894, %rd894, %rd606;
$L__BB0_61:
	shl.b64 	%rd607, %rd134, 2;
	mul.lo.s64 	%rd850, %rd144, %rd607;
	shr.u64 	%rd608, %rd850, 32;
	mul.lo.s64 	%rd609, %rd884, %rd144;
	shl.b64 	%rd610, %rd609, 2;
	add.s64 	%rd611, %rd608, %rd610;
	mad.lo.s64 	%rd849, %rd145, %rd607, %rd611;
	ld.const.u64 	%rd612, [SECP256K1_P+8];
	setp.le.u64 	%p24, %rd849, %rd612;
	@%p24 bra 	$L__BB0_65;
	or.b64  	%rd614, %rd849, %rd612;
	and.b64  	%rd615, %rd614, -4294967296;
	setp.ne.s64 	%p25, %rd615, 0;
	@%p25 bra 	$L__BB0_64;
	ld.const.u32 	%r77, [SECP256K1_P+8];
	cvt.u32.u64 	%r78, %rd849;
	rem.u32 	%r79, %r78, %r77;
	cvt.u64.u32 	%rd849, %r79;
	bra.uni 	$L__BB0_65;
$L__BB0_64:
	rem.u64 	%rd849, %rd849, %rd612;
$L__BB0_65:
	mul.lo.s64 	%rd156, %rd850, %rd114;
	shr.u64 	%rd617, %rd156, 32;
	mad.lo.s64 	%rd618, %rd850, %rd107, %rd617;
	mad.lo.s64 	%rd888, %rd849, %rd156, %rd618;
	setp.le.u64 	%p26, %rd888, %rd612;
	@%p26 bra 	$L__BB0_69;
	or.b64  	%rd621, %rd888, %rd612;
	and.b64  	%rd622, %rd621, -4294967296;
	setp.ne.s64 	%p27, %rd622, 0;
	@%p27 bra 	$L__BB0_68;
	ld.const.u32 	%r80, [SECP256K1_P+8];
	cvt.u32.u64 	%r81, %rd888;
	rem.u32 	%r82, %r81, %r80;
	cvt.u64.u32 	%rd888, %r82;
	bra.uni 	$L__BB0_69;
$L__BB0_68:
	rem.u64 	%rd888, %rd888, %rd612;
$L__BB0_69:
	shl.b64 	%rd889, %rd156, 1;
	shl.b64 	%rd896, %rd888, 1;
	mov.u64 	%rd852, %rd851;
	mov.u64 	%rd897, %rd851;
$L__BB0_70:
	add.s32 	%r145, %r145, 1;
	setp.ne.s32 	%p28, %r145, 256;
	@%p28 bra 	$L__BB0_12;
$L__BB0_71:
	mul.lo.s64 	%rd934, %rd930, %rd930;
	ld.const.u64 	%rd177, [SECP256K1_P+24];
	setp.eq.s64 	%p48, %rd177, 0;
	ld.const.u64 	%rd178, [SECP256K1_P+16];
	neg.s64 	%rd179, %rd178;
	ld.const.u64 	%rd180, [SECP256K1_P];
	shl.b64 	%rd708, %rd180, 1;
	ld.const.u64 	%rd181, [SECP256K1_P+8];
	shl.b64 	%rd709, %rd181, 1;
	add.s64 	%rd710, %rd708, %rd180;
	selp.b64 	%rd182, %rd710, 0, %p48;
	add.s64 	%rd711, %rd709, %rd181;
	selp.b64 	%rd183, %rd711, 0, %p48;
	cvt.u64.u16 	%rd712, %rs16;
	and.b64  	%rd713, %rd712, 255;
	cvt.u32.u16 	%r105, %rs15;
	and.b32  	%r106, %r105, 255;
	mul.wide.u32 	%rd714, %r106, 256;
	cvt.u32.u16 	%r107, %rs14;
	and.b32  	%r108, %r107, 255;
	mul.wide.u32 	%rd715, %r108, 65536;
	cvt.u32.u16 	%r109, %rs13;
	and.b32  	%r110, %r109, 255;
	mul.wide.u32 	%rd716, %r110, 16777216;
	cvt.u64.u16 	%rd717, %rs12;
	shl.b64 	%rd718, %rd717, 32;
	and.b64  	%rd719, %rd718, 1095216660480;
	cvt.u64.u16 	%rd720, %rs11;
	shl.b64 	%rd721, %rd720, 40;
	and.b64  	%rd722, %rd721, 280375465082880;
	cvt.u64.u16 	%rd723, %rs10;
	shl.b64 	%rd724, %rd723, 48;
	and.b64  	%rd725, %rd724, 71776119061217280;
	cvt.u64.u16 	%rd726, %rs9;
	shl.b64 	%rd727, %rd726, 56;
	or.b64  	%rd728, %rd725, %rd727;
	or.b64  	%rd729, %rd728, %rd722;
	or.b64  	%rd730, %rd729, %rd719;
	or.b64  	%rd731, %rd730, %rd716;
	or.b64  	%rd732, %rd731, %rd715;
	or.b64  	%rd733, %rd732, %rd714;
	or.b64  	%rd933, %rd733, %rd713;
	cvt.u64.u16 	%rd734, %rs8;
	and.b64  	%rd735, %rd734, 255;
	cvt.u32.u16 	%r111, %rs7;
	and.b32  	%r112, %r111, 255;
	mul.wide.u32 	%rd736, %r112, 256;
	cvt.u32.u16 	%r113, %rs6;
	and.b32  	%r114, %r113, 255;
	mul.wide.u32 	%rd737, %r114, 65536;
	cvt.u32.u16 	%r115, %rs5;
	and.b32  	%r116, %r115, 255;
	mul.wide.u32 	%rd738, %r116, 16777216;
	cvt.u64.u16 	%rd739, %rs4;
	shl.b64 	%rd740, %rd739, 32;
	and.b64  	%rd741, %rd740, 1095216660480;
	cvt.u64.u16 	%rd742, %rs3;
	shl.b64 	%rd743, %rd742, 40;
	and.b64  	%rd744, %rd743, 280375465082880;
	cvt.u64.u16 	%rd745, %rs2;
	shl.b64 	%rd746, %rd745, 48;
	and.b64  	%rd747, %rd746, 71776119061217280;
	cvt.u64.u16 	%rd748, %rs1;
	shl.b64 	%rd749, %rd748, 56;
	or.b64  	%rd750, %rd747, %rd749;
	or.b64  	%rd751, %rd750, %rd744;
	or.b64  	%rd752, %rd751, %rd741;
	or.b64  	%rd753, %rd752, %rd738;
	or.b64  	%rd754, %rd753, %rd737;
	or.b64  	%rd755, %rd754, %rd736;
	or.b64  	%rd932, %rd755, %rd735;
	mov.b64 	%rd936, 1;
	mov.b64 	%rd924, 0;
	mov.b32 	%r146, 0;
	cvt.u32.u64 	%r119, %rd181;
	mov.u64 	%rd923, %rd924;
	mov.u64 	%rd922, %rd924;
	mov.u64 	%rd921, %rd924;
	mov.u64 	%rd920, %rd924;
	mov.u64 	%rd919, %rd924;
	mov.u64 	%rd918, %rd924;
	mov.u64 	%rd938, %rd924;
	mov.u64 	%rd937, %rd924;
$L__BB0_72:
	mov.u64 	%rd201, %rd930;
	mov.u64 	%rd200, %rd931;
	mov.u64 	%rd197, %rd934;
	mov.u64 	%rd196, %rd935;
	mov.u64 	%rd195, %rd936;
	mov.u64 	%rd194, %rd937;
	mov.u64 	%rd192, %rd918;
	mov.u64 	%rd191, %rd919;
	mov.u64 	%rd189, %rd921;
	mov.u64 	%rd188, %rd922;
	mov.u64 	%rd187, %rd923;
	mov.u64 	%rd186, %rd924;
	shr.u32 	%r117, %r146, 6;
	and.b32  	%r118, %r146, 63;
	mul.wide.u32 	%rd756, %r117, 8;
	add.s64 	%rd757, %rd1, %rd756;
	ld.local.u64 	%rd758, [%rd757];
	shr.u64 	%rd759, %rd758, %r118;
	and.b64  	%rd760, %rd759, 1;
	setp.eq.b64 	%p49, %rd760, 1;
	not.pred 	%p50, %p49;
	@%p50 bra 	$L__BB0_76;
	or.b64  	%rd761, %rd192, %rd191;
	or.b64  	%rd762, %rd761, %rd920;
	setp.eq.s64 	%p51, %rd762, 0;
	mov.u64 	%rd918, %rd938;
	mov.u64 	%rd919, %rd194;
	mov.u64 	%rd920, %rd195;
	mov.u64 	%rd921, %rd933;
	mov.u64 	%rd922, %rd932;
	mov.u64 	%rd923, %rd200;
	mov.u64 	%rd924, %rd201;
	@%p51 bra 	$L__BB0_76;
	add.s64 	%rd924, %rd186, %rd201;
	add.s64 	%rd923, %rd187, %rd200;
	add.s64 	%rd922, %rd188, %rd932;
	add.s64 	%rd921, %rd189, %rd933;
	setp.lt.u64 	%p52, %rd921, %rd177;
	mov.b64 	%rd920, 1;
	mov.u64 	%rd918, %rd192;
	mov.u64 	%rd919, %rd191;
	@%p52 bra 	$L__BB0_76;
	sub.s64 	%rd924, %rd924, %rd180;
	sub.s64 	%rd923, %rd923, %rd181;
	sub.s64 	%rd922, %rd922, %rd178;
	sub.s64 	%rd921, %rd921, %rd177;
	mov.u64 	%rd918, %rd192;
	mov.u64 	%rd919, %rd191;
$L__BB0_76:
	or.b64  	%rd765, %rd4, %rd5;
	setp.gt.u32 	%p53, %r146, 64;
	or.b64  	%rd766, %rd765, %rd6;
	setp.eq.s64 	%p54, %rd766, 0;
	and.pred  	%p55, %p54, %p53;
	@%p55 bra 	$L__BB0_102;
	setp.eq.s32 	%p56, %r146, 255;
	mov.u64 	%rd930, %rd201;
	mov.u64 	%rd931, %rd200;
	mov.u64 	%rd934, %rd197;
	mov.u64 	%rd935, %rd196;
	mov.u64 	%rd936, %rd195;
	mov.u64 	%rd937, %rd194;
	@%p56 bra 	$L__BB0_101;
	or.b64  	%rd768, %rd194, %rd195;
	or.b64  	%rd769, %rd768, %rd938;
	setp.eq.s64 	%p57, %rd769, 0;
	mov.b64 	%rd932, 0;
	mov.u64 	%rd930, %rd932;
	mov.u64 	%rd931, %rd932;
	mov.u64 	%rd933, %rd932;
	mov.u64 	%rd934, %rd932;
	mov.u64 	%rd935, %rd932;
	mov.u64 	%rd936, %rd932;
	mov.u64 	%rd937, %rd932;
	mov.u64 	%rd938, %rd932;
	@%p57 bra 	$L__BB0_101;
	mul.lo.s64 	%rd217, %rd197, %rd201;
	shr.u64 	%rd770, %rd217, 32;
	mul.lo.s64 	%rd771, %rd197, %rd200;
	mad.lo.s64 	%rd772, %rd196, %rd201, %rd771;
	add.s64 	%rd925, %rd772, %rd770;
	setp.le.u64 	%p58, %rd925, %rd181;
	@%p58 bra 	$L__BB0_83;
	or.b64  	%rd773, %rd925, %rd181;
	and.b64  	%rd774, %rd773, -4294967296;
	setp.ne.s64 	%p59, %rd774, 0;
	@%p59 bra 	$L__BB0_82;
	cvt.u32.u64 	%r120, %rd925;
	rem.u32 	%r121, %r120, %r119;
	cvt.u64.u32 	%rd925, %r121;
	bra.uni 	$L__BB0_83;
$L__BB0_82:
	rem.u64 	%rd925, %rd925, %rd181;
$L__BB0_83:
	shl.b64 	%rd222, %rd217, 2;
	shl.b64 	%rd223, %rd925, 2;
	mul.lo.s64 	%rd224, %rd201, %rd201;
	shr.u64 	%rd775, %rd224, 32;
	mul.lo.s64 	%rd776, %rd201, %rd200;
	shl.b64 	%rd777, %rd776, 1;
	add.s64 	%rd926, %rd775, %rd777;
	setp.le.u64 	%p60, %rd926, %rd181;
	@%p60 bra 	$L__BB0_87;
	or.b64  	%rd778, %rd926, %rd181;
	and.b64  	%rd779, %rd778, -4294967296;
	setp.ne.s64 	%p61, %rd779, 0;
	@%p61 bra 	$L__BB0_86;
	cvt.u32.u64 	%r123, %rd926;
	rem.u32 	%r124, %r123, %r119;
	cvt.u64.u32 	%rd926, %r124;
	bra.uni 	$L__BB0_87;
$L__BB0_86:
	rem.u64 	%rd926, %rd926, %rd181;
$L__BB0_87:
	shl.b64 	%rd780, %rd224, 2;
	shl.b64 	%rd781, %rd926, 2;
	sub.s64 	%rd229, %rd780, %rd182;
	sub.s64 	%rd230, %rd781, %rd183;
	mul.lo.s64 	%rd930, %rd229, %rd229;
	shr.u64 	%rd782, %rd930, 32;
	mul.lo.s64 	%rd783, %rd229, %rd230;
	shl.b64 	%rd784, %rd783, 1;
	add.s64 	%rd931, %rd782, %rd784;
	setp.le.u64 	%p62, %rd931, %rd181;
	@%p62 bra 	$L__BB0_91;
	or.b64  	%rd785, %rd931, %rd181;
	and.b64  	%rd786, %rd785, -4294967296;
	setp.ne.s64 	%p63, %rd786, 0;
	@%p63 bra 	$L__BB0_90;
	cvt.u32.u64 	%r126, %rd931;
	rem.u32 	%r127, %r126, %r119;
	cvt.u64.u32 	%rd931, %r127;
	bra.uni 	$L__BB0_91;
$L__BB0_90:
	rem.u64 	%rd931, %rd931, %rd181;
$L__BB0_91:
	sub.s64 	%rd787, %rd222, %rd182;
	mul.lo.s64 	%rd934, %rd229, %rd787;
	shr.u64 	%rd788, %rd934, 32;
	sub.s64 	%rd789, %rd223, %rd183;
	mad.lo.s64 	%rd790, %rd229, %rd789, %rd788;
	mad.lo.s64 	%rd935, %rd230, %rd787, %rd790;
	setp.le.u64 	%p64, %rd935, %rd181;
	@%p64 bra 	$L__BB0_95;
	or.b64  	%rd791, %rd935, %rd181;
	and.b64  	%rd792, %rd791, -4294967296;
	setp.ne.s64 	%p65, %rd792, 0;
	@%p65 bra 	$L__BB0_94;
	cvt.u32.u64 	%r129, %rd935;
	rem.u32 	%r130, %r129, %r119;
	cvt.u64.u32 	%rd935, %r130;
	bra.uni 	$L__BB0_95;
$L__BB0_94:
	rem.u64 	%rd935, %rd935, %rd181;
$L__BB0_95:
	mul.lo.s64 	%rd241, %rd934, %rd195;
	shr.u64 	%rd793, %rd241, 32;
	mad.lo.s64 	%rd794, %rd934, %rd194, %rd793;
	mad.lo.s64 	%rd929, %rd935, %rd241, %rd794;
	setp.le.u64 	%p66, %rd929, %rd181;
	@%p66 bra 	$L__BB0_99;
	or.b64  	%rd795, %rd929, %rd181;
	and.b64  	%rd796, %rd795, -4294967296;
	setp.ne.s64 	%p67, %rd796, 0;
	@%p67 bra 	$L__BB0_98;
	cvt.u32.u64 	%r132, %rd929;
	rem.u32 	%r133, %r132, %r119;
	cvt.u64.u32 	%rd929, %r133;
	bra.uni 	$L__BB0_99;
$L__BB0_98:
	rem.u64 	%rd929, %rd929, %rd181;
$L__BB0_99:
	setp.ne.s64 	%p68, %rd177, 0;
	shl.b64 	%rd936, %rd241, 1;
	shl.b64 	%rd937, %rd929, 1;
	mov.u64 	%rd933, %rd932;
	mov.u64 	%rd938, %rd932;
	@%p68 bra 	$L__BB0_101;
	sub.s64 	%rd936, %rd936, %rd180;
	sub.s64 	%rd937, %rd937, %rd181;
	mov.u64 	%rd933, %rd932;
	mov.u64 	%rd938, %rd179;
$L__BB0_101:
	add.s32 	%r146, %r146, 1;
	setp.ne.s32 	%p69, %r146, 256;
	@%p69 bra 	$L__BB0_72;
$L__BB0_102:
	add.s64 	%rd942, %rd924, %rd901;
	setp.lt.u64 	%p70, %rd942, %rd924;
	selp.u64 	%rd799, 1, 0, %p70;
	add.s64 	%rd800, %rd923, %rd900;
	add.s64 	%rd941, %rd800, %rd799;
	max.u64 	%rd801, %rd900, %rd800;
	setp.gt.u64 	%p71, %rd801, %rd941;
	selp.u64 	%rd802, 1, 0, %p71;
	add.s64 	%rd803, %rd922, %rd899;
	add.s64 	%rd940, %rd803, %rd802;
	max.u64 	%rd804, %rd899, %rd803;
	setp.gt.u64 	%p72, %rd804, %rd940;
	selp.u64 	%rd805, 1, 0, %p72;
	add.s64 	%rd806, %rd921, %rd898;
	add.s64 	%rd939, %rd806, %rd805;
	setp.lt.u64 	%p73, %rd939, %rd177;
	@%p73 bra 	$L__BB0_104;
	sub.s64 	%rd942, %rd942, %rd180;
	sub.s64 	%rd941, %rd941, %rd181;
	sub.s64 	%rd940, %rd940, %rd178;
	sub.s64 	%rd939, %rd939, %rd177;
$L__BB0_104:
	ld.param.u64 	%rd817, [_Z28ecdsa_verify_batch_optimizedPKhS0_S0_Pii_param_3];
	setp.eq.s64 	%p74, %rd4, %rd941;
	setp.eq.s64 	%p75, %rd3, %rd942;
	and.pred  	%p76, %p74, %p75;
	setp.eq.s64 	%p77, %rd5, %rd940;
	and.pred  	%p78, %p76, %p77;
	setp.eq.s64 	%p79, %rd6, %rd939;
	and.pred  	%p80, %p78, %p79;
	selp.u32 	%r134, 1, 0, %p80;
	mov.u32 	%r135, %ctaid.x;
	mov.u32 	%r136, %ntid.x;
	mov.u32 	%r137, %tid.x;
	mad.lo.s32 	%r138, %r135, %r136, %r137;
	cvta.to.global.u64 	%rd807, %rd817;
	mul.wide.s32 	%rd808, %r138, 4;
	add.s64 	%rd809, %rd807, %rd808;
	st.global.u32 	[%rd809], %r134;
$L__BB0_105:
	ret;

}


// ===== COMPILED SASS (sm_100) =====

	.target	sm_100

	.elftype	@"ET_EXEC"


//--------------------- .note.nv.tkinfo           --------------------------
	.section	.note.nv.tkinfo,"",@"SHT_NOTE"
	.sectionflags	@"SHF_NOTE_NV_TKINFO"
	.tkinfo
        /*0018*/ 	.word	0x00000002
        /*0030*/ 	.string	""
        /*0030*/ 	.string	"ptxas"
        /*0030*/ 	.string	"Cuda compilation tools, release 13.0, V13.0.88"
        /*0030*/ 	.string	"Build cuda_13.0.r13.0/compiler.36424714_0"
        /*0030*/ 	.string	"-arch sm_100 -m 64 "



//--------------------- .note.nv.cuinfo           --------------------------
	.section	.note.nv.cuinfo,"",@"SHT_NOTE"
	.sectionflags	@"SHF_NOTE_NV_CUINFO"
        /*0018*/ 	.short	0x0002
        /*001a*/ 	.short	0x0064
        /*001c*/ 	.short	0x0082
	.zero		2


//--------------------- .nv.info                  --------------------------
	.section	.nv.info,"",@"SHT_CUDA_INFO"
	.align	4


	//----- nvinfo : EIATTR_REGCOUNT
	.align		4
        /*0000*/ 	.byte	0x04, 0x2f
        /*0002*/ 	.short	(.L_5 - .L_4)
	.align		4
.L_4:
        /*0004*/ 	.word	index@(_Z28ecdsa_verify_batch_optimizedPKhS0_S0_Pii)
        /*0008*/ 	.word	0x00000066


	//----- nvinfo : EIATTR_FRAME_SIZE
	.align		4
.L_5:
        /*000c*/ 	.byte	0x04, 0x11
        /*000e*/ 	.short	(.L_7 - .L_6)
	.align		4
.L_6:
        /*0010*/ 	.word	index@($__internal_0_$__cuda_sm20_rem_u64)
        /*0014*/ 	.word	0x00000040


	//----- nvinfo : EIATTR_FRAME_SIZE
	.align		4
.L_7:
        /*0018*/ 	.byte	0x04, 0x11
        /*001a*/ 	.short	(.L_9 - .L_8)
	.align		4
.L_8:
        /*001c*/ 	.word	index@(_Z28ecdsa_verify_batch_optimizedPKhS0_S0_Pii)
        /*0020*/ 	.word	0x00000040


	//----- nvinfo : EIATTR_MIN_STACK_SIZE
	.align		4
.L_9:
        /*0024*/ 	.byte	0x04, 0x12
        /*0026*/ 	.short	(.L_11 - .L_10)
	.align		4
.L_10:
        /*0028*/ 	.word	index@(_Z28ecdsa_verify_batch_optimizedPKhS0_S0_Pii)
        /*002c*/ 	.word	0x00000040
.L_11:


//--------------------- .nv.compat                --------------------------
	.section	.nv.compat,"",@"SHT_CUDA_COMPAT_INFO"
	.align	4
        /*0000*/ 	.byte	0x02, 0x09, 0x00, 0x00, 0x02, 0x02, 0x01, 0x00, 0x02, 0x05, 0x05, 0x00, 0x03, 0x07, 0x01, 0x01
        /*0010*/ 	.byte	0x02, 0x03, 0x00, 0x00, 0x02, 0x06, 0x01, 0x00, 0x04, 0x0b, 0x08, 0x00, 0x09, 0x00, 0x00, 0x00
        /*0020*/ 	.byte	0x00, 0x00, 0x00, 0x00


//--------------------- .nv.info._Z28ecdsa_verify_batch_optimizedPKhS0_S0_Pii --------------------------
	.section	.nv.info._Z28ecdsa_verify_batch_optimizedPKhS0_S0_Pii,"",@"SHT_CUDA_INFO"
	.sectionflags	@""
	.align	4


	//----- nvinfo : EIATTR_CUDA_API_VERSION
	.align		4
        /*0000*/ 	.byte	0x04, 0x37
        /*0002*/ 	.short	(.L_13 - .L_12)
.L_12:
        /*0004*/ 	.word	0x00000082


	//----- nvinfo : EIATTR_KPARAM_INFO
	.align		4
.L_13:
        /*0008*/ 	.byte	0x04, 0x17
        /*000a*/ 	.short	(.L_15 - .L_14)
.L_14:
        /*000c*/ 	.word	0x00000000
        /*0010*/ 	.short	0x0004
        /*0012*/ 	.short	0x0020
        /*0014*/ 	.byte	0x00, 0xf0, 0x11, 0x00


	//----- nvinfo : EIATTR_KPARAM_INFO
	.align		4
.L_15:
        /*0018*/ 	.byte	0x04, 0x17
        /*001a*/ 	.short	(.L_17 - .L_16)
.L_16:
        /*001c*/ 	.word	0x00000000
        /*0020*/ 	.short	0x0003
        /*0022*/ 	.short	0x0018
        /*0024*/ 	.byte	0x00, 0xf5, 0x21, 0x00


	//----- nvinfo : EIATTR_KPARAM_INFO
	.align		4
.L_17:
        /*0028*/ 	.byte	0x04, 0x17
        /*002a*/ 	.short	(.L_19 - .L_18)
.L_18:
        /*002c*/ 	.word	0x00000000
        /*0030*/ 	.short	0x0002
        /*0032*/ 	.short	0x0010
        /*0034*/ 	.byte	0x00, 0xf5, 0x21, 0x00


	//----- nvinfo : EIATTR_KPARAM_INFO
	.align		4
.L_19:
        /*0038*/ 	.byte	0x04, 0x17
        /*003a*/ 	.short	(.L_21 - .L_20)
.L_20:
        /*003c*/ 	.word	0x00000000
        /*0040*/ 	.short	0x0001
        /*0042*/ 	.short	0x0008
        /*0044*/ 	.byte	0x00, 0xf5, 0x21, 0x00


	//----- nvinfo : EIATTR_KPARAM_INFO
	.align		4
.L_21:
        /*0048*/ 	.byte	0x04, 0x17
        /*004a*/ 	.short	(.L_23 - .L_22)
.L_22:
        /*004c*/ 	.word	0x00000000
        /*0050*/ 	.short	0x0000
        /*0052*/ 	.short	0x0000
        /*0054*/ 	.byte	0x00, 0xf5, 0x21, 0x00


	//----- nvinfo : EIATTR_SPARSE_MMA_MASK
	.align		4
.L_23:
        /*0058*/ 	.byte	0x03, 0x50
        /*005a*/ 	.short	0x0000


	//----- nvinfo : EIATTR_MAXREG_COUNT
	.align		4
        /*005c*/ 	.byte	0x03, 0x1b
        /*005e*/ 	.short	0x00ff


	//----- nvinfo : EIATTR_MERCURY_ISA_VERSION
	.align		4
        /*0060*/ 	.byte	0x03, 0x5f
        /*0062*/ 	.short	0x0101


	//----- nvinfo : EIATTR_VRC_CTA_INIT_COUNT
	.align		4
        /*0064*/ 	.byte	0x02, 0x4a
	.zero		1
	.zero		1


	//----- nvinfo : EIATTR_EXIT_INSTR_OFFSETS
	.align		4
        /*0068*/ 	.byte	0x04, 0x1c
        /*006a*/ 	.short	(.L_25 - .L_24)


	//   ....[0]....
.L_24:
        /*006c*/ 	.word	0x00000080


	//   ....[1]....
        /*0070*/ 	.word	0x00001690


	//   ....[2]....
        /*0074*/ 	.word	0x00006980


	//----- nvinfo : EIATTR_CRS_STACK_SIZE
	.align		4
.L_25:
        /*0078*/ 	.byte	0x04, 0x1e
        /*007a*/ 	.short	(.L_27 - .L_26)
.L_26:
        /*007c*/ 	.word	0x00000000


	//----- nvinfo : EIATTR_CBANK_PARAM_SIZE
	.align		4
.L_27:
        /*0080*/ 	.byte	0x03, 0x19
        /*0082*/ 	.short	0x0024


	//----- nvinfo : EIATTR_PARAM_CBANK
	.align		4
        /*0084*/ 	.byte	0x04, 0x0a
        /*0086*/ 	.short	(.L_29 - .L_28)
	.align		4
.L_28:
        /*0088*/ 	.word	index@(.nv.constant0._Z28ecdsa_verify_batch_optimizedPKhS0_S0_Pii)
        /*008c*/ 	.short	0x0380
        /*008e*/ 	.short	0x0024


	//----- nvinfo : EIATTR_SW_WAR
	.align		4
.L_29:
        /*0090*/ 	.byte	0x04, 0x36
        /*0092*/ 	.short	(.L_31 - .L_30)
.L_30:
        /*0094*/ 	.word	0x00000008
.L_31:


//--------------------- .nv.callgraph             --------------------------
	.section	.nv.callgraph,"",@"SHT_CUDA_CALLGRAPH"
	.align	4
	.sectionentsize	8
	.align		4
        /*0000*/ 	.word	0x00000000
	.align		4
        /*0004*/ 	.word	0xffffffff
	.align		4
        /*0008*/ 	.word	0x00000000
	.align		4
        /*000c*/ 	.word	0xfffffffe
	.align		4
        /*0010*/ 	.word	0x00000000
	.align		4
        /*0014*/ 	.word	0xfffffffd
	.align		4
        /*0018*/ 	.word	0x00000000
	.align		4
        /*001c*/ 	.word	0xfffffffc


//--------------------- .nv.constant3             --------------------------
	.section	.nv.constant3,"a",@progbits
	.align	8
.nv.constant3:
	.type		SECP256K1_P,@object
	.size		SECP256K1_P,(SECP256K1_N - SECP256K1_P)
SECP256K1_P:
        /*0000*/ 	.byte	0x2f, 0xfc, 0xff, 0xff, 0xfe, 0xff, 0xff, 0xff, 0xff, 0xff, 0xff, 0xff, 0xff, 0xff, 0xff, 0xff
        /*0010*/ 	.byte	0xff, 0xff, 0xff, 0xff, 0xff, 0xff, 0xff, 0xff, 0xff, 0xff, 0xff, 0xff, 0xff, 0xff, 0xff, 0xff
	.type		SECP256K1_N,@object
	.size		SECP256K1_N,(SECP256K1_GX - SECP256K1_N)
SECP256K1_N:
        /*0020*/ 	.byte	0x41, 0x41, 0x36, 0xd0, 0x8c, 0x5e, 0xd2, 0xbf, 0x3b, 0xa0, 0x48, 0xaf, 0xe6, 0xdc, 0xae, 0xba
        /*0030*/ 	.byte	0xfe, 0xff, 0xff, 0xff, 0xff, 0xff, 0xff, 0xff, 0xff, 0xff, 0xff, 0xff, 0xff, 0xff, 0xff, 0xff
	.type		SECP256K1_GX,@object
	.size		SECP256K1_GX,(SECP256K1_GY - SECP256K1_GX)
SECP256K1_GX:
        /*0040*/ 	.byte	0x98, 0x17, 0xf8, 0x16, 0x5b, 0x81, 0xf2, 0x59, 0xd9, 0x28, 0xce, 0x2d, 0xdb, 0xfc, 0x9b, 0x02
        /*0050*/ 	.byte	0x07, 0x0b, 0x87, 0xce, 0x95, 0x62, 0xa0, 0x55, 0xac, 0xbb, 0xdc, 0xf9, 0x7e, 0x66, 0xbe, 0x79
	.type		SECP256K1_GY,@object
	.size		SECP256K1_GY,(.L_3 - SECP256K1_GY)
SECP256K1_GY:
        /*0060*/ 	.byte	0xb8, 0xd4, 0x10, 0xfb, 0x8f, 0xd0, 0x47, 0x9c, 0x19, 0x54, 0x85, 0xa6, 0x48, 0xb4, 0x17, 0xfd
        /*0070*/ 	.byte	0xa8, 0x08, 0x11, 0x0e, 0xfc, 0xfb, 0xa4, 0x5d, 0x65, 0xc4, 0xa3, 0x26, 0x77, 0xda, 0x3a, 0x48
.L_3:


//--------------------- .text._Z28ecdsa_verify_batch_optimizedPKhS0_S0_Pii --------------------------
	.section	.text._Z28ecdsa_verify_batch_optimizedPKhS0_S0_Pii,"ax",@progbits
	.align	128
        .global         _Z28ecdsa_verify_batch_optimizedPKhS0_S0_Pii
        .type           _Z28ecdsa_verify_batch_optimizedPKhS0_S0_Pii,@function
        .size           _Z28ecdsa_verify_batch_optimizedPKhS0_S0_Pii,(.L_x_78 - _Z28ecdsa_verify_batch_optimizedPKhS0_S0_Pii)
        .other          _Z28ecdsa_verify_batch_optimizedPKhS0_S0_Pii,@"STO_CUDA_ENTRY STV_DEFAULT"
_Z28ecdsa_verify_batch_optimizedPKhS0_S0_Pii:
.text._Z28ecdsa_verify_batch_optimizedPKhS0_S0_Pii:
[----:B------:R-:W0:Y:S01]  /*0000*/  LDC R1, c[0x0][0x37c] ;  /* 0x0000df00ff017b82 */ /* 0x000e220000000800 */
[----:B------:R-:W1:Y:S07]  /*0010*/  S2R R36, SR_TID.X ;  /* 0x0000000000247919 */ /* 0x000e6e0000002100 */
[----:B------:R-:W1:Y:S01]  /*0020*/  S2UR UR14, SR_CTAID.X ;  /* 0x00000000000e79c3 */ /* 0x000e620000002500 */
[----:B------:R-:W2:Y:S01]  /*0030*/  LDCU UR4, c[0x0][0x3a0] ;  /* 0x00007400ff0477ac */ /* 0x000ea20008000800 */
[----:B0-----:R-:W-:-:S06]  /*0040*/  VIADD R1, R1, 0xffffffc0 ;  /* 0xffffffc001017836 */ /* 0x001fcc0000000000 */
[----:B------:R-:W1:Y:S02]  /*0050*/  LDC R3, c[0x0][0x360] ;  /* 0x0000d800ff037b82 */ /* 0x000e640000000800 */
[----:B-1----:R-:W-:-:S05]  /*0060*/  IMAD R0, R3, UR14, R36 ;  /* 0x0000000e03007c24 */ /* 0x002fca000f8e0224 */
[----:B--2---:R-:W-:-:S13]  /*0070*/  ISETP.GE.AND P0, PT, R0, UR4, PT ;  /* 0x0000000400007c0c */ /* 0x004fda000bf06270 */
[----:B------:R-:W-:Y:S05]  /*0080*/  @P0 EXIT ;  /* 0x000000000000094d */ /* 0x000fea0003800000 */
[----:B------:R-:W0:Y:S01]  /*0090*/  LDCU.128 UR4, c[0x0][0x380] ;  /* 0x00007000ff0477ac */ /* 0x000e220008000c00 */
[C---:B------:R-:W-:Y:S01]  /*00a0*/  IMAD.SHL.U32 R6, R0.reuse, 0x20, RZ ;  /* 0x0000002000067824 */ /* 0x040fe200078e00ff */
[----:B------:R-:W1:Y:S04]  /*00b0*/  LDCU.64 UR12, c[0x0][0x358] ;  /* 0x00006b00ff0c77ac */ /* 0x000e680008000a00 */
[----:B------:R-:W-:Y:S01]  /*00c0*/  SHF.R.S32.HI R4, RZ, 0x1f, R6 ;  /* 0x0000001fff047819 */ /* 0x000fe20000011406 */
[----:B------:R-:W2:Y:S01]  /*00d0*/  LDCU.64 UR16, c[0x0][0x390] ;  /* 0x00007200ff1077ac */ /* 0x000ea20008000a00 */
[----:B------:R-:W-:Y:S01]  /*00e0*/  IMAD.SHL.U32 R5, R0, 0x40, RZ ;  /* 0x0000004000057824 */ /* 0x000fe200078e00ff */
[----:B------:R-:W3:Y:S01]  /*00f0*/  LDCU.64 UR28, c[0x3][0x10] ;  /* 0x00c00200ff1c77ac */ /* 0x000ee20008000a00 */
[----:B------:R-:W4:Y:S01]  /*0100*/  LDCU.64 UR30, c[0x3][0x18] ;  /* 0x00c00300ff1e77ac */ /* 0x000f220008000a00 */
[----:B0-----:R-:W-:Y:S01]  /*0110*/  IADD3 R2, P0, PT, R6, UR4, RZ ;  /* 0x0000000406027c10 */ /* 0x001fe2000ff1e0ff */
[----:B------:R-:W0:Y:S03]  /*0120*/  LDCU.128 UR8, c[0x3][URZ] ;  /* 0x00c00000ff0877ac */ /* 0x000e260008000c00 */
[----:B------:R-:W-:-:S05]  /*0130*/  IADD3.X R3, PT, PT, R4, UR5, RZ, P0, !PT ;  /* 0x0000000504037c10 */ /* 0x000fca00087fe4ff */
[----:B-1----:R-:W5:Y:S04]  /*0140*/  LDG.E.U8 R9, desc[UR12][R2.64+0x1] ;  /* 0x0000010c02097981 */ /* 0x002f68000c1e1100 */
[----:B------:R-:W3:Y:S04]  /*0150*/  LDG.E.U8 R10, desc[UR12][R2.64+0x2] ;  /* 0x0000020c020a7981 */ /* 0x000ee8000c1e1100 */
[----:B------:R-:W4:Y:S04]  /*0160*/  LDG.E.U8 R8, desc[UR12][R2.64] ;  /* 0x0000000c02087981 */ /* 0x000f28000c1e1100 */
[----:B------:R-:W3:Y:S04]  /*0170*/  LDG.E.U8 R11, desc[UR12][R2.64+0x4] ;  /* 0x0000040c020b7981 */ /* 0x000ee8000c1e1100 */
        /* <DEDUP_REMOVED lines=8> */
[----:B------:R-:W3:Y:S01]  /*0200*/  LDG.E.U8 R94, desc[UR12][R2.64+0x12] ;  /* 0x0000120c025e7981 */ /* 0x000ee2000c1e1100 */
[----:B--2---:R-:W-:-:S03]  /*0210*/  IADD3 R6, P0, PT, R6, UR16, RZ ;  /* 0x0000001006067c10 */ /* 0x004fc6000ff1e0ff */
[----:B------:R-:W2:Y:S04]  /*0220*/  LDG.E.U8 R89, desc[UR12][R2.64+0xc] ;  /* 0x00000c0c02597981 */ /* 0x000ea8000c1e1100 */
[----:B------:R-:W2:Y:S04]  /*0230*/  LDG.E.U8 R90, desc[UR12][R2.64+0xd] ;  /* 0x00000d0c025a7981 */ /* 0x000ea8000c1e1100 */
[----:B------:R-:W2:Y:S04]  /*0240*/  LDG.E.U8 R91, desc[UR12][R2.64+0xe] ;  /* 0x00000e0c025b7981 */ /* 0x000ea8000c1e1100 */
[----:B------:R-:W2:Y:S04]  /*0250*/  LDG.E.U8 R95, desc[UR12][R2.64+0x14] ;  /* 0x0000140c025f7981 */ /* 0x000ea8000c1e1100 */
[----:B------:R-:W2:Y:S04]  /*0260*/  LDG.E.U8 R83, desc[UR12][R2.64+0x15] ;  /* 0x0000150c02537981 */ /* 0x000ea8000c1e1100 */
[----:B------:R-:W2:Y:S04]  /*0270*/  LDG.E.U8 R82, desc[UR12][R2.64+0x16] ;  /* 0x0000160c02527981 */ /* 0x000ea8000c1e1100 */
[----:B------:R-:W2:Y:S04]  /*0280*/  LDG.E.U8 R81, desc[UR12][R2.64+0x18] ;  /* 0x0000180c02517981 */ /* 0x000ea8000c1e1100 */
[----:B------:R-:W2:Y:S04]  /*0290*/  LDG.E.U8 R80, desc[UR12][R2.64+0x19] ;  /* 0x0000190c02507981 */ /* 0x000ea8000c1e1100 */
[----:B------:R-:W2:Y:S01]  /*02a0*/  LDG.E.U8 R78, desc[UR12][R2.64+0x1a] ;  /* 0x00001a0c024e7981 */ /* 0x000ea2000c1e1100 */
[----:B------:R-:W-:-:S03]  /*02b0*/  IADD3.X R7, PT, PT, R4, UR17, RZ, P0, !PT ;  /* 0x0000001104077c10 */ /* 0x000fc600087fe4ff */
[----:B------:R-:W2:Y:S04]  /*02c0*/  LDG.E.U8 R87, desc[UR12][R2.64+0xb] ;  /* 0x00000b0c02577981 */ /* 0x000ea8000c1e1100 */
[----:B------:R-:W2:Y:S04]  /*02d0*/  LDG.E.U8 R85, desc[UR12][R2.64+0x13] ;  /* 0x0000130c02557981 */ /* 0x000ea8000c1e1100 */
[----:B------:R-:W2:Y:S04]  /*02e0*/  LDG.E.U8 R15, desc[UR12][R2.64+0x1c] ;  /* 0x00001c0c020f7981 */ /* 0x000ea8000c1e1100 */
[----:B------:R-:W2:Y:S04]  /*02f0*/  LDG.E.U8 R17, desc[UR12][R2.64+0xf] ;  /* 0x00000f0c02117981 */ /* 0x000ea8000c1e1100 */
[----:B------:R-:W2:Y:S04]  /*0300*/  LDG.E.U8 R14, desc[UR12][R2.64+0x1d] ;  /* 0x00001d0c020e7981 */ /* 0x000ea8000c1e1100 */
[----:B------:R-:W2:Y:S01]  /*0310*/  LDG.E.U8 R16, desc[UR12][R2.64+0x1e] ;  /* 0x00001e0c02107981 */ /* 0x000ea2000c1e1100 */
[----:B------:R-:W-:-:S03]  /*0320*/  IADD3 R4, P0, PT, R5, UR6, RZ ;  /* 0x0000000605047c10 */ /* 0x000fc6000ff1e0ff */
[----:B------:R-:W2:Y:S04]  /*0330*/  LDG.E.U8 R79, desc[UR12][R2.64+0x1b] ;  /* 0x00001b0c024f7981 */ /* 0x000ea8000c1e1100 */
[----:B------:R-:W2:Y:S04]  /*0340*/  LDG.E.U8 R76, desc[UR12][R6.64+0x1] ;  /* 0x0000010c064c7981 */ /* 0x000ea8000c1e1100 */
[----:B------:R-:W2:Y:S04]  /*0350*/  LDG.E.U8 R27, desc[UR12][R6.64+0x2] ;  /* 0x0000020c061b7981 */ /* 0x000ea8000c1e1100 */
[----:B------:R-:W2:Y:S01]  /*0360*/  LDG.E.U8 R77, desc[UR12][R6.64] ;  /* 0x0000000c064d7981 */ /* 0x000ea2000c1e1100 */
[----:B------:R-:W-:-:S03]  /*0370*/  LEA.HI.X.SX32 R5, R5, UR7, 0x1, P0 ;  /* 0x0000000705057c11 */ /* 0x000fc600080f0eff */
[----:B------:R-:W2:Y:S04]  /*0380*/  LDG.E.U8 R42, desc[UR12][R2.64+0x7] ;  /* 0x0000070c022a7981 */ /* 0x000ea8000c1e1100 */
[----:B------:R-:W2:Y:S04]  /*0390*/  LDG.E.U8 R19, desc[UR12][R6.64+0x4] ;  /* 0x0000040c06137981 */ /* 0x000ea8000c1e1100 */
[----:B------:R-:W2:Y:S04]  /*03a0*/  LDG.E.U8 R0, desc[UR12][R2.64+0x17] ;  /* 0x0000170c02007981 */ /* 0x000ea8000c1e1100 */
[----:B------:R1:W2:Y:S04]  /*03b0*/  LDG.E.U8 R23, desc[UR12][R2.64+0x1f] ;  /* 0x00001f0c02177981 */ /* 0x0002a8000c1e1100 */
        /* <DEDUP_REMOVED lines=51> */
[----:B------:R0:W2:Y:S01]  /*06f0*/  LDG.E.U8 R32, desc[UR12][R4.64+0x3f] ;  /* 0x00003f0c04207981 */ /* 0x0000a2000c1e1100 */
[----:B-----5:R-:W-:Y:S01]  /*0700*/  IMAD.U32 R9, R9, 0x10000, RZ ;  /* 0x0001000009097824 */ /* 0x020fe200078e00ff */
[----:B----4-:R-:W-:Y:S01]  /*0710*/  SHF.L.U32 R8, R8, 0x18, RZ ;  /* 0x0000001808087819 */ /* 0x010fe200000006ff */
[----:B---3--:R-:W-:-:S02]  /*0720*/  IMAD.SHL.U32 R10, R10, 0x100, RZ ;  /* 0x000001000a0a7824 */ /* 0x008fc400078e00ff */
[----:B-1----:R-:W-:-:S03]  /*0730*/  IMAD.WIDE.U32 R2, R11, 0x1000000, RZ ;  /* 0x010000000b027825 */ /* 0x002fc600078e00ff */
[----:B------:R-:W-:Y:S01]  /*0740*/  LOP3.LUT R99, R10, R9, R8, 0xfe, !PT ;  /* 0x000000090a637212 */ /* 0x000fe200078efe08 */
[----:B------:R-:W-:Y:S01]  /*0750*/  IMAD.WIDE.U32 R10, R43, 0x100, RZ ;  /* 0x000001002b0a7825 */ /* 0x000fe200078e00ff */
[----:B------:R-:W-:-:S03]  /*0760*/  SHF.L.U32 R43, R86, 0x10, RZ ;  /* 0x00000010562b7819 */ /* 0x000fc600000006ff */
[----:B------:R-:W-:Y:S02]  /*0770*/  IMAD.SHL.U32 R84, R84, 0x1000000, RZ ;  /* 0x0100000054547824 */ /* 0x000fe400078e00ff */
[----:B------:R-:W-:Y:S01]  /*0780*/  IMAD.SHL.U32 R88, R88, 0x100, RZ ;  /* 0x0000010058587824 */ /* 0x000fe200078e00ff */
[----:B------:R-:W-:Y:S01]  /*0790*/  LOP3.LUT R99, R3, R99, R13, 0xfe, !PT ;  /* 0x0000006303637212 */ /* 0x000fe200078efe0d */
[----:B------:R-:W-:Y:S01]  /*07a0*/  IMAD.WIDE.U32 R8, R12, 0x10000, RZ ;  /* 0x000100000c087825 */ /* 0x000fe200078e00ff */
[----:B------:R-:W-:-:S03]  /*07b0*/  SHF.L.U32 R94, R94, 0x8, RZ ;  /* 0x000000085e5e7819 */ /* 0x000fc600000006ff */
[----:B------:R-:W-:Y:S02]  /*07c0*/  IMAD.SHL.U32 R92, R92, 0x1000000, RZ ;  /* 0x010000005c5c7824 */ /* 0x000fe400078e00ff */
[----:B------:R-:W-:Y:S01]  /*07d0*/  IMAD.U32 R93, R93, 0x10000, RZ ;  /* 0x000100005d5d7824 */ /* 0x000fe200078e00ff */
[----:B------:R-:W-:Y:S01]  /*07e0*/  LOP3.LUT R84, R88, R43, R84, 0xfe, !PT ;  /* 0x0000002b58547212 */ /* 0x000fe200078efe54 */
[----:B--2---:R-:W-:Y:S01]  /*07f0*/  IMAD.WIDE.U32 R12, R89, 0x1000000, RZ ;  /* 0x01000000590c7825 */ /* 0x004fe200078e00ff */
[----:B------:R-:W-:Y:S02]  /*0800*/  LOP3.LUT R97, R10, R2, R8, 0xfe, !PT ;  /* 0x000000020a617212 */ /* 0x000fe400078efe08 */
[----:B------:R-:W-:Y:S01]  /*0810*/  LOP3.LUT R43, R11, R99, R9, 0xfe, !PT ;  /* 0x000000630b2b7212 */ /* 0x000fe200078efe09 */
[----:B0-----:R-:W-:Y:S01]  /*0820*/  IMAD.WIDE.U32 R4, R90, 0x10000, RZ ;  /* 0x000100005a047825 */ /* 0x001fe200078e00ff */
[----:B------:R-:W-:-:S03]  /*0830*/  LOP3.LUT R92, R94, R93, R92, 0xfe, !PT ;  /* 0x0000005d5e5c7212 */ /* 0x000fc600078efe5c */
[----:B------:R-:W-:-:S04]  /*0840*/  IMAD.WIDE.U32 R6, R91, 0x100, RZ ;  /* 0x000001005b067825 */ /* 0x000fc800078e00ff */
[----:B------:R-:W-:-:S04]  /*0850*/  IMAD.WIDE.U32 R2, R95, 0x1000000, RZ ;  /* 0x010000005f027825 */ /* 0x000fc800078e00ff */
[----:B------:R-:W-:-:S04]  /*0860*/  IMAD.WIDE.U32 R8, R83, 0x10000, RZ ;  /* 0x0001000053087825 */ /* 0x000fc800078e00ff */
[----:B------:R-:W-:Y:S01]  /*0870*/  IMAD.WIDE.U32 R10, R82, 0x100, RZ ;  /* 0x00000100520a7825 */ /* 0x000fe200078e00ff */
[----:B------:R-:W-:-:S03]  /*0880*/  LOP3.LUT R87, R13, R84, R87, 0xfe, !PT ;  /* 0x000000540d577212 */ /* 0x000fc600078efe57 */
[----:B------:R-:W-:Y:S02]  /*0890*/  IMAD.SHL.U32 R81, R81, 0x1000000, RZ ;  /* 0x0100000051517824 */ /* 0x000fe400078e00ff */
[----:B------:R-:W-:Y:S02]  /*08a0*/  IMAD.U32 R80, R80, 0x10000, RZ ;  /* 0x0001000050507824 */ /* 0x000fe400078e00ff */
[----:B------:R-:W-:Y:S01]  /*08b0*/  IMAD.SHL.U32 R78, R78, 0x100, RZ ;  /* 0x000001004e4e7824 */ /* 0x000fe200078e00ff */
[----:B------:R-:W-:Y:S02]  /*08c0*/  LOP3.LUT R12, R6, R12, R4, 0xfe, !PT ;  /* 0x0000000c060c7212 */ /* 0x000fe400078efe04 */
[----:B------:R-:W-:Y:S02]  /*08d0*/  LOP3.LUT R85, R3, R92, R85, 0xfe, !PT ;  /* 0x0000005c03557212 */ /* 0x000fe400078efe55 */
[----:B------:R-:W-:Y:S01]  /*08e0*/  LOP3.LUT R83, R10, R2, R8, 0xfe, !PT ;  /* 0x000000020a537212 */ /* 0x000fe200078efe08 */
[----:B------:R-:W-:Y:S01]  /*08f0*/  IMAD.WIDE.U32 R2, R15, 0x1000000, RZ ;  /* 0x010000000f027825 */ /* 0x000fe200078e00ff */
[----:B------:R-:W-:-:S02]  /*0900*/  LOP3.LUT R78, R78, R80, R81, 0xfe, !PT ;  /* 0x000000504e4e7212 */ /* 0x000fc400078efe51 */
[----:B------:R-:W-:Y:S01]  /*0910*/  LOP3.LUT R5, R7, R87, R5, 0xfe, !PT ;  /* 0x0000005707057212 */ /* 0x000fe200078efe05 */
[----:B------:R-:W-:Y:S01]  /*0920*/  IMAD.WIDE.U32 R14, R14, 0x10000, RZ ;  /* 0x000100000e0e7825 */ /* 0x000fe200078e00ff */
[----:B------:R-:W-:Y:S02]  /*0930*/  LOP3.LUT R7, R12, R17, RZ, 0xfc, !PT ;  /* 0x000000110c077212 */ /* 0x000fe400078efcff */
[----:B------:R-:W-:Y:S01]  /*0940*/  LOP3.LUT R3, R3, R78, R79, 0xfe, !PT ;  /* 0x0000004e03037212 */ /* 0x000fe200078efe4f */
[----:B------:R-:W-:-:S04]  /*0950*/  IMAD.WIDE.U32 R16, R16, 0x100, RZ ;  /* 0x0000010010107825 */ /* 0x000fc800078e00ff */
[----:B------:R-:W-:Y:S02]  /*0960*/  IMAD.U32 R13, R76, 0x10000, RZ ;  /* 0x000100004c0d7824 */ /* 0x000fe400078e00ff */
[----:B------:R-:W-:Y:S01]  /*0970*/  IMAD.SHL.U32 R12, R27, 0x100, RZ ;  /* 0x000001001b0c7824 */ /* 0x000fe200078e00ff */
[----:B------:R-:W-:Y:S02]  /*0980*/  SHF.L.U32 R6, R77, 0x18, RZ ;  /* 0x000000184d067819 */ /* 0x000fe400000006ff */
[----:B------:R-:W-:Y:S02]  /*0990*/  LOP3.LUT R3, R17, R3, R15, 0xfe, !PT ;  /* 0x0000000311037212 */ /* 0x000fe400078efe0f */
[----:B------:R-:W-:Y:S02]  /*09a0*/  LOP3.LUT R42, R97, R42, RZ, 0xfc, !PT ;  /* 0x0000002a612a7212 */ /* 0x000fe400078efcff */
[----:B------:R-:W-:Y:S02]  /*09b0*/  LOP3.LUT R2, R16, R2, R14, 0xfe, !PT ;  /* 0x0000000210027212 */ /* 0x000fe400078efe0e */
[----:B------:R-:W-:Y:S01]  /*09c0*/  LOP3.LUT R15, R12, R13, R6, 0xfe, !PT ;  /* 0x0000000d0c0f7212 */ /* 0x000fe200078efe06 */
[----:B------:R-:W-:Y:S01]  /*09d0*/  IMAD.WIDE.U32 R12, R19, 0x1000000, RZ ;  /* 0x01000000130c7825 */ /* 0x000fe200078e00ff */
[----:B------:R-:W-:-:S02]  /*09e0*/  LOP3.LUT R4, R11, R85, R9, 0xfe, !PT ;  /* 0x000000550b047212 */ /* 0x000fc400078efe09 */
[----:B------:R-:W-:Y:S01]  /*09f0*/  MOV R8, R42 ;  /* 0x0000002a00087202 */ /* 0x000fe20000000f00 */
[----:B------:R-:W-:Y:S01]  /*0a00*/  IMAD.MOV.U32 R9, RZ, RZ, R43 ;  /* 0x000000ffff097224 */ /* 0x000fe200078e002b */
[----:B------:R-:W-:Y:S01]  /*0a10*/  LOP3.LUT R0, R83, R0, RZ, 0xfc, !PT ;  /* 0x0000000053007212 */ /* 0x000fe200078efcff */
[----:B------:R-:W-:Y:S01]  /*0a20*/  IMAD.MOV.U32 R10, RZ, RZ, R7 ;  /* 0x000000ffff0a7224 */ /* 0x000fe200078e0007 */
[----:B------:R-:W-:Y:S01]  /*0a30*/  LOP3.LUT R2, R2, R23, RZ, 0xfc, !PT ;  /* 0x0000001702027212 */ /* 0x000fe200078efcff */
[----:B------:R-:W-:Y:S02]  /*0a40*/  IMAD.MOV.U32 R11, RZ, RZ, R5 ;  /* 0x000000ffff0b7224 */ /* 0x000fe400078e0005 */
[----:B------:R-:W-:-:S04]  /*0a50*/  IMAD.WIDE.U32 R22, R22, 0x10000, RZ ;  /* 0x0001000016167825 */ /* 0x000fc800078e00ff */
[----:B------:R-:W-:Y:S01]  /*0a60*/  IMAD.WIDE.U32 R26, R26, 0x100, RZ ;  /* 0x000001001a1a7825 */ /* 0x000fe200078e00ff */
[----:B------:R0:W-:Y:S01]  /*0a70*/  STL.128 [R1+0x20], R8 ;  /* 0x0000200801007387 */ /* 0x0001e20000100c00 */
[----:B------:R-:W-:Y:S02]  /*0a80*/  LOP3.LUT R20, R13, R15, R20, 0xfe, !PT ;  /* 0x0000000f0d147212 */ /* 0x000fe400078efe14 */
[----:B------:R-:W-:Y:S01]  /*0a90*/  IMAD.U32 R15, R73, 0x10000, RZ ;  /* 0x00010000490f7824 */ /* 0x000fe200078e00ff */
[----:B------:R-:W-:Y:S01]  /*0aa0*/  LOP3.LUT R19, R26, R12, R22, 0xfe, !PT ;  /* 0x0000000c1a137212 */ /* 0x000fe200078efe16 */
[----:B------:R-:W-:Y:S01]  /*0ab0*/  IMAD.SHL.U32 R14, R72, 0x100, RZ ;  /* 0x00000100480e7824 */ /* 0x000fe200078e00ff */
[----:B------:R-:W-:Y:S01]  /*0ac0*/  SHF.L.U32 R6, R74, 0x18, RZ ;  /* 0x000000184a067819 */ /* 0x000fe200000006ff */
[----:B0-----:R-:W-:Y:S01]  /*0ad0*/  IMAD.MOV.U32 R8, RZ, RZ, R0 ;  /* 0x000000ffff087224 */ /* 0x001fe200078e0000 */
[----:B------:R-:W-:Y:S01]  /*0ae0*/  MOV R9, R4 ;  /* 0x0000000400097202 */ /* 0x000fe20000000f00 */
[----:B------:R-:W-:-:S02]  /*0af0*/  IMAD.MOV.U32 R10, RZ, RZ, R2 ;  /* 0x000000ffff0a7224 */ /* 0x000fc400078e0002 */
[----:B------:R-:W-:Y:S01]  /*0b00*/  IMAD.MOV.U32 R11, RZ, RZ, R3 ;  /* 0x000000ffff0b7224 */ /* 0x000fe200078e0003 */
[----:B------:R-:W-:Y:S01]  /*0b10*/  LOP3.LUT R15, R14, R15, R6, 0xfe, !PT ;  /* 0x0000000f0e0f7212 */ /* 0x000fe200078efe06 */
[----:B------:R-:W-:-:S03]  /*0b20*/  IMAD.WIDE.U32 R12, R69, 0x1000000, RZ ;  /* 0x01000000450c7825 */ /* 0x000fc600078e00ff */
[----:B------:R0:W-:Y:S02]  /*0b30*/  STL.128 [R1+0x30], R8 ;  /* 0x0000300801007387 */ /* 0x0001e40000100c00 */
[----:B------:R-:W-:Y:S01]  /*0b40*/  LOP3.LUT R15, R13, R15, R60, 0xfe, !PT ;  /* 0x0000000f0d0f7212 */ /* 0x000fe200078efe3c */
[----:B------:R-:W-:Y:S02]  /*0b50*/  IMAD.SHL.U32 R63, R63, 0x1000000, RZ ;  /* 0x010000003f3f7824 */ /* 0x000fe400078e00ff */
[----:B------:R-:W-:Y:S02]  /*0b60*/  IMAD.U32 R64, R64, 0x10000, RZ ;  /* 0x0001000040407824 */ /* 0x000fe400078e00ff */
[----:B0-----:R-:W-:-:S04]  /*0b70*/  IMAD.WIDE.U32 R8, R61, 0x10000, RZ ;  /* 0x000100003d087825 */ /* 0x001fc800078e00ff */
[----:B------:R-:W-:-:S04]  /*0b80*/  IMAD.WIDE.U32 R10, R62, 0x100, RZ ;  /* 0x000001003e0a7825 */ /* 0x000fc800078e00ff */
[----:B------:R-:W-:Y:S01]  /*0b90*/  IMAD.SHL.U32 R65, R65, 0x100, RZ ;  /* 0x0000010041417824 */ /* 0x000fe200078e00ff */
[----:B------:R-:W-:Y:S01]  /*0ba0*/  LOP3.LUT R73, R10, R12, R8, 0xfe, !PT ;  /* 0x0000000c0a497212 */ /* 0x000fe200078efe08 */
[----:B------:R-:W-:Y:S01]  /*0bb0*/  IMAD.SHL.U32 R16, R75, 0x1000000, RZ ;  /* 0x010000004b107824 */ /* 0x000fe200078e00ff */
[----:B------:R-:W-:Y:S01]  /*0bc0*/  LOP3.LUT R9, R11, R15, R9, 0xfe, !PT ;  /* 0x0000000f0b097212 */ /* 0x000fe200078efe09 */
[----:B------:R-:W-:Y:S01]  /*0bd0*/  IMAD.U32 R17, R71, 0x10000, RZ ;  /* 0x0001000047117824 */ /* 0x000fe200078e00ff */
[----:B------:R-:W-:Y:S01]  /*0be0*/  LOP3.LUT R61, R65, R64, R63, 0xfe, !PT ;  /* 0x00000040413d7212 */ /* 0x000fe200078efe3f */
[----:B------:R-:W-:Y:S01]  /*0bf0*/  IMAD.WIDE.U32 R10, R46, 0x1000000, RZ ;  /* 0x010000002e0a7825 */ /* 0x000fe200078e00ff */
[----:B------:R-:W-:-:S03]  /*0c00*/  SHF.L.U32 R18, R18, 0x8, RZ ;  /* 0x0000000812127819 */ /* 0x000fc600000006ff */
[----:B------:R-:W-:-:S04]  /*0c10*/  IMAD.WIDE.U32 R12, R47, 0x10000, RZ ;  /* 0x000100002f0c7825 */ /* 0x000fc800078e00ff */
[----:B------:R-:W-:Y:S01]  /*0c20*/  IMAD.WIDE.U32 R14, R48, 0x100, RZ ;  /* 0x00000100300e7825 */ /* 0x000fe200078e00ff */
[----:B------:R-:W-:-:S03]  /*0c30*/  LOP3.LUT R71, R18, R17, R16, 0xfe, !PT ;  /* 0x0000001112477212 */ /* 0x000fc600078efe10 */
[----:B------:R-:W-:Y:S02]  /*0c40*/  IMAD.U32 R67, R67, 0x10000, RZ ;  /* 0x0001000043437824 */ /* 0x000fe400078e00ff */
[----:B------:R-:W-:Y:S01]  /*0c50*/  IMAD.SHL.U32 R68, R68, 0x100, RZ ;  /* 0x0000010044447824 */ /* 0x000fe200078e00ff */
[----:B------:R-:W-:Y:S02]  /*0c60*/  SHF.L.U32 R66, R66, 0x18, RZ ;  /* 0x0000001842427819 */ /* 0x000fe400000006ff */
[----:B------:R-:W-:Y:S02]  /*0c70*/  LOP3.LUT R61, R11, R61, R53, 0xfe, !PT ;  /* 0x0000003d0b3d7212 */ /* 0x000fe400078efe35 */
[----:B------:R-:W-:Y:S02]  /*0c80*/  LOP3.LUT R53, R14, R10, R12, 0xfe, !PT ;  /* 0x0000000a0e357212 */ /* 0x000fe400078efe0c */
[----:B------:R-:W-:Y:S02]  /*0c90*/  LOP3.LUT R70, R19, R70, RZ, 0xfc, !PT ;  /* 0x0000004613467212 */ /* 0x000fe400078efcff */
[----:B------:R-:W-:Y:S01]  /*0ca0*/  LOP3.LUT R67, R68, R67, R66, 0xfe, !PT ;  /* 0x0000004344437212 */ /* 0x000fe200078efe42 */
[----:B------:R-:W-:Y:S01]  /*0cb0*/  IMAD.WIDE.U32 R16, R49, 0x1000000, RZ ;  /* 0x0100000031107825 */ /* 0x000fe200078e00ff */
[----:B------:R-:W-:-:S03]  /*0cc0*/  LOP3.LUT R69, R27, R20, R23, 0xfe, !PT ;  /* 0x000000141b457212 */ /* 0x000fc600078efe17 */
[----:B------:R-:W-:Y:S02]  /*0cd0*/  IMAD.SHL.U32 R50, R50, 0x1000000, RZ ;  /* 0x0100000032327824 */ /* 0x000fe400078e00ff */
[----:B------:R-:W-:Y:S01]  /*0ce0*/  IMAD.SHL.U32 R52, R52, 0x100, RZ ;  /* 0x0000010034347824 */ /* 0x000fe200078e00ff */
[----:B------:R-:W-:Y:S01]  /*0cf0*/  SHF.L.U32 R51, R51, 0x10, RZ ;  /* 0x0000001033337819 */ /* 0x000fe200000006ff */
[----:B------:R-:W-:-:S04]  /*0d00*/  IMAD.WIDE.U32 R10, R55, 0x10000, RZ ;  /* 0x00010000370a7825 */ /* 0x000fc800078e00ff */
[----:B------:R-:W-:Y:S01]  /*0d10*/  IMAD.WIDE.U32 R18, R57, 0x100, RZ ;  /* 0x0000010039127825 */ /* 0x000fe200078e00ff */
[----:B------:R-:W-:-:S03]  /*0d20*/  LOP3.LUT R50, R52, R51, R50, 0xfe, !PT ;  /* 0x0000003334327212 */ /* 0x000fc600078efe32 */
[----:B------:R-:W-:Y:S01]  /*0d30*/  IMAD.WIDE.U32 R22, R56, 0x1000000, RZ ;  /* 0x0100000038167825 */ /* 0x000fe200078e00ff */
[----:B------:R-:W-:-:S03]  /*0d40*/  LOP3.LUT R6, R15, R61, R13, 0xfe, !PT ;  /* 0x0000003d0f067212 */ /* 0x000fc600078efe0d */
[----:B------:R-:W-:-:S04]  /*0d50*/  IMAD.WIDE.U32 R26, R58, 0x10000, RZ ;  /* 0x000100003a1a7825 */ /* 0x000fc800078e00ff */
[----:B------:R-:W-:Y:S01]  /*0d60*/  IMAD.WIDE.U32 R46, R59, 0x100, RZ ;  /* 0x000001003b2e7825 */ /* 0x000fe200078e00ff */
[----:B------:R-:W-:Y:S02]  /*0d70*/  LOP3.LUT R49, R17, R67, R54, 0xfe, !PT ;  /* 0x0000004311317212 */ /* 0x000fe400078efe36 */
[----:B------:R-:W-:Y:S02]  /*0d80*/  LOP3.LUT R17, R18, R16, R10, 0xfe, !PT ;  /* 0x0000001012117212 */ /* 0x000fe400078efe0a */
[----:B------:R-:W-:Y:S02]  /*0d90*/  LOP3.LUT R8, R73, R44, RZ, 0xfc, !PT ;  /* 0x0000002c49087212 */ /* 0x000fe400078efcff */
[----:B------:R-:W-:Y:S02]  /*0da0*/  LOP3.LUT R12, R46, R22, R26, 0xfe, !PT ;  /* 0x000000162e0c7212 */ /* 0x000fe400078efe1a */
[----:B------:R-:W-:Y:S01]  /*0db0*/  LOP3.LUT R15, R53, R38, RZ, 0xfc, !PT ;  /* 0x00000026350f7212 */ /* 0x000fe200078efcff */
[----:B------:R-:W-:Y:S01]  /*0dc0*/  IMAD.MOV.U32 R16, RZ, RZ, R8 ;  /* 0x000000ffff107224 */ /* 0x000fe200078e0008 */
[----:B------:R-:W-:-:S02]  /*0dd0*/  LOP3.LUT R11, R19, R49, R11, 0xfe, !PT ;  /* 0x00000031130b7212 */ /* 0x000fc400078efe0b */
[----:B------:R-:W-:Y:S01]  /*0de0*/  LOP3.LUT R13, R23, R50, R45, 0xfe, !PT ;  /* 0x00000032170d7212 */ /* 0x000fe200078efe2d */
[----:B------:R-:W-:Y:S01]  /*0df0*/  IMAD.MOV.U32 R18, RZ, RZ, R15 ;  /* 0x000000ffff127224 */ /* 0x000fe200078e000f */
[----:B------:R-:W-:Y:S02]  /*0e00*/  MOV R19, R6 ;  /* 0x0000000600137202 */ /* 0x000fe40000000f00 */
[----:B------:R-:W-:Y:S01]  /*0e10*/  LOP3.LUT R10, R17, R34, RZ, 0xfc, !PT ;  /* 0x00000022110a7212 */ /* 0x000fe200078efcff */
[----:B------:R-:W-:Y:S01]  /*0e20*/  IMAD.MOV.U32 R17, RZ, RZ, R9 ;  /* 0x000000ffff117224 */ /* 0x000fe200078e0009 */
[----:B------:R-:W-:Y:S02]  /*0e30*/  LOP3.LUT R13, R47, R13, R27, 0xfe, !PT ;  /* 0x0000000d2f0d7212 */ /* 0x000fe400078efe1b */
[----:B------:R-:W-:Y:S02]  /*0e40*/  LOP3.LUT R12, R12, R31, RZ, 0xfc, !PT ;  /* 0x0000001f0c0c7212 */ /* 0x000fe400078efcff */
[----:B------:R0:W-:Y:S01]  /*0e50*/  STL.128 [R1], R16 ;  /* 0x0000001001007387 */ /* 0x0001e20000100c00 */
[----:B------:R-:W-:-:S02]  /*0e60*/  LOP3.LUT R23, R10, R15, R8, 0xfe, !PT ;  /* 0x0000000f0a177212 */ /* 0x000fc400078efe08 */
[----:B------:R-:W-:Y:S02]  /*0e70*/  LOP3.LUT R14, R11, R6, R9, 0xfe, !PT ;  /* 0x000000060b0e7212 */ /* 0x000fe400078efe09 */
[----:B------:R-:W-:Y:S01]  /*0e80*/  LOP3.LUT P0, RZ, R23, R12, RZ, 0xfc, !PT ;  /* 0x0000000c17ff7212 */ /* 0x000fe2000780fcff */
[----:B0-----:R-:W-:Y:S01]  /*0e90*/  IMAD.MOV.U32 R16, RZ, RZ, R10 ;  /* 0x000000ffff107224 */ /* 0x001fe200078e000a */
[----:B------:R-:W-:Y:S01]  /*0ea0*/  MOV R19, R13 ;  /* 0x0000000d00137202 */ /* 0x000fe20000000f00 */
[----:B------:R-:W-:Y:S02]  /*0eb0*/  IMAD.MOV.U32 R17, RZ, RZ, R11 ;  /* 0x000000ffff117224 */ /* 0x000fe400078e000b */
[----:B------:R-:W-:-:S05]  /*0ec0*/  IMAD.MOV.U32 R18, RZ, RZ, R12 ;  /* 0x000000ffff127224 */ /* 0x000fca00078e000c */
[----:B------:R0:W-:Y:S01]  /*0ed0*/  STL.128 [R1+0x10], R16 ;  /* 0x0000101001007387 */ /* 0x0001e20000100c00 */
[----:B------:R-:W-:Y:S01]  /*0ee0*/  LOP3.LUT P0, RZ, R14, R13, RZ, 0xfc, P0 ;  /* 0x0000000d0eff7212 */ /* 0x000fe2000000fcff */
[----:B------:R-:W-:Y:S01]  /*0ef0*/  IMAD.SHL.U32 R39, R39, 0x1000000, RZ ;  /* 0x0100000027277824 */ /* 0x000fe200078e00ff */
[----:B------:R-:W-:Y:S01]  /*0f00*/  SHF.L.U32 R41, R41, 0x8, RZ ;  /* 0x0000000829297819 */ /* 0x000fe200000006ff */
[----:B------:R-:W-:Y:S02]  /*0f10*/  IMAD.U32 R40, R40, 0x10000, RZ ;  /* 0x0001000028287824 */ /* 0x000fe400078e00ff */
[----:B------:R-:W-:-:S04]  /*0f20*/  IMAD.WIDE.U32 R26, R29, 0x1000000, RZ ;  /* 0x010000001d1a7825 */ /* 0x000fc800078e00ff */
[----:B------:R-:W-:Y:S01]  /*0f30*/  IMAD.WIDE.U32 R22, R25, 0x10000, RZ ;  /* 0x0001000019167825 */ /* 0x000fe200078e00ff */
[----:B------:R-:W-:-:S03]  /*0f40*/  LOP3.LUT R39, R41, R40, R39, 0xfe, !PT ;  /* 0x0000002829277212 */ /* 0x000fc600078efe27 */
[----:B------:R-:W-:-:S04]  /*0f50*/  IMAD.WIDE.U32 R28, R28, 0x10000, RZ ;  /* 0x000100001c1c7825 */ /* 0x000fc800078e00ff */
[----:B------:R-:W-:-:S04]  /*0f60*/  IMAD.WIDE.U32 R30, R30, 0x100, RZ ;  /* 0x000001001e1e7825 */ /* 0x000fc800078e00ff */
[----:B------:R-:W-:-:S04]  /*0f70*/  IMAD.WIDE.U32 R20, R21, 0x1000000, RZ ;  /* 0x0100000015147825 */ /* 0x000fc800078e00ff */
[----:B------:R-:W-:Y:S01]  /*0f80*/  IMAD.WIDE.U32 R24, R24, 0x100, RZ ;  /* 0x0000010018187825 */ /* 0x000fe200078e00ff */
[----:B------:R-:W-:Y:S01]  /*0f90*/  LOP3.LUT R27, R27, R71, R37, 0xfe, !PT ;  /* 0x000000471b1b7212 */ /* 0x000fe200078efe25 */
[----:B------:R-:W-:Y:S01]  /*0fa0*/  BSSY.RECONVERGENT B0, `(.L_x_0) ;  /* 0x0000069000007945 */ /* 0x000fe20003800200 */
[----:B------:R-:W-:Y:S02]  /*0fb0*/  LOP3.LUT R26, R30, R26, R28, 0xfe, !PT ;  /* 0x0000001a1e1a7212 */ /* 0x000fe400078efe1c */
[----:B------:R-:W-:Y:S02]  /*0fc0*/  LOP3.LUT R33, R21, R39, R33, 0xfe, !PT ;  /* 0x0000002715217212 */ /* 0x000fe400078efe21 */
[----:B------:R-:W-:Y:S02]  /*0fd0*/  LOP3.LUT R65, R24, R20, R22, 0xfe, !PT ;  /* 0x0000001418417212 */ /* 0x000fe400078efe16 */
[----:B------:R-:W-:Y:S02]  /*0fe0*/  LOP3.LUT R37, R31, R27, R29, 0xfe, !PT ;  /* 0x0000001b1f257212 */ /* 0x000fe400078efe1d */
[----:B------:R-:W-:-:S02]  /*0ff0*/  LOP3.LUT R63, R26, R35, RZ, 0xfc, !PT ;  /* 0x000000231a3f7212 */ /* 0x000fc400078efcff */
[----:B------:R-:W-:Y:S02]  /*1000*/  LOP3.LUT R64, R25, R33, R23, 0xfe, !PT ;  /* 0x0000002119407212 */ /* 0x000fe400078efe17 */
[----:B------:R-:W-:Y:S01]  /*1010*/  LOP3.LUT R65, R65, R32, RZ, 0xfc, !PT ;  /* 0x0000002041417212 */ /* 0x000fe200078efcff */
[----:B0-----:R-:W-:Y:S06]  /*1020*/  @!P0 BRA `(.L_x_1) ;  /* 0x0000000400808947 */ /* 0x001fec0003800000 */
[----:B------:R-:W0:Y:S01]  /*1030*/  LDC R17, c[0x0][0x360] ;  /* 0x0000d800ff117b82 */ /* 0x000e220000000800 */
[----:B------:R-:W1:Y:S01]  /*1040*/  LDCU.64 UR4, c[0x3][0x38] ;  /* 0x00c00700ff0477ac */ /* 0x000e620008000a00 */
[----:B0-----:R-:W-:-:S04]  /*1050*/  IMAD R14, R17, UR14, R36 ;  /* 0x0000000e110e7c24 */ /* 0x001fc8000f8e0224 */
[----:B------:R-:W-:-:S05]  /*1060*/  IMAD.SHL.U32 R16, R14, 0x40, RZ ;  /* 0x000000400e107824 */ /* 0x000fca00078e00ff */
[----:B------:R-:W-:-:S04]  /*1070*/  IADD3 R26, P0, PT, R16, UR6, RZ ;  /* 0x00000006101a7c10 */ /* 0x000fc8000ff1e0ff */
[----:B------:R-:W-:-:S05]  /*1080*/  LEA.HI.X.SX32 R27, R16, UR7, 0x1, P0 ;  /* 0x00000007101b7c11 */ /* 0x000fca00080f0eff */
[----:B------:R-:W2:Y:S04]  /*1090*/  LDG.E.U8 R32, desc[UR12][R26.64+0x22] ;  /* 0x0000220c1a207981 */ /* 0x000ea8000c1e1100 */
[----:B------:R-:W3:Y:S04]  /*10a0*/  LDG.E.U8 R35, desc[UR12][R26.64+0x20] ;  /* 0x0000200c1a237981 */ /* 0x000ee8000c1e1100 */
[----:B------:R-:W4:Y:S04]  /*10b0*/  LDG.E.U8 R31, desc[UR12][R26.64+0x21] ;  /* 0x0000210c1a1f7981 */ /* 0x000f28000c1e1100 */
        /* <DEDUP_REMOVED lines=20> */
[----:B------:R-:W4:Y:S01]  /*1200*/  LDG.E.U8 R59, desc[UR12][R26.64+0x37] ;  /* 0x0000370c1a3b7981 */ /* 0x000f22000c1e1100 */
[----:B------:R-:W-:-:S05]  /*1210*/  IMAD.SHL.U32 R14, R14, 0x20, RZ ;  /* 0x000000200e0e7824 */ /* 0x000fca00078e00ff */
[----:B------:R-:W-:-:S04]  /*1220*/  IADD3 R40, P0, PT, R14, UR16, RZ ;  /* 0x000000100e287c10 */ /* 0x000fc8000ff1e0ff */
[----:B------:R-:W-:-:S05]  /*1230*/  LEA.HI.X.SX32 R41, R14, UR17, 0x1, P0 ;  /* 0x000000110e297c11 */ /* 0x000fca00080f0eff */
[----:B------:R-:W5:Y:S04]  /*1240*/  LDG.E.U8 R14, desc[UR12][R40.64+0x10] ;  /* 0x0000100c280e7981 */ /* 0x000f68000c1e1100 */
        /* <DEDUP_REMOVED lines=14> */
[----:B------:R0:W5:Y:S01]  /*1330*/  LDG.E.U8 R30, desc[UR12][R40.64+0x1f] ;  /* 0x00001f0c281e7981 */ /* 0x000162000c1e1100 */
[----:B------:R-:W-:-:S04]  /*1340*/  ISETP.GT.U32.AND P0, PT, R12, R65, PT ;  /* 0x000000410c00720c */ /* 0x000fc80003f04070 */
[----:B------:R-:W-:Y:S01]  /*1350*/  ISETP.GT.U32.AND.EX P0, PT, R13, R64, PT, P0 ;  /* 0x000000400d00720c */ /* 0x000fe20003f04100 */
[----:B--2---:R-:W-:Y:S02]  /*1360*/  IMAD.SHL.U32 R39, R32, 0x100, RZ ;  /* 0x0000010020277824 */ /* 0x004fe400078e00ff */
[----:B---3--:R-:W-:Y:S01]  /*1370*/  IMAD.SHL.U32 R35, R35, 0x1000000, RZ ;  /* 0x0100000023237824 */ /* 0x008fe200078e00ff */
[----:B----4-:R-:W-:Y:S01]  /*1380*/  SHF.L.U32 R62, R31, 0x10, RZ ;  /* 0x000000101f3e7819 */ /* 0x010fe200000006ff */
[----:B------:R-:W-:-:S03]  /*1390*/  IMAD.WIDE.U32 R32, R33, 0x1000000, RZ ;  /* 0x0100000021207825 */ /* 0x000fc600078e00ff */
[----:B------:R-:W-:Y:S01]  /*13a0*/  LOP3.LUT R62, R39, R62, R35, 0xfe, !PT ;  /* 0x0000003e273e7212 */ /* 0x000fe200078efe23 */
[----:B------:R-:W-:-:S04]  /*13b0*/  IMAD.WIDE.U32 R34, R34, 0x10000, RZ ;  /* 0x0001000022227825 */ /* 0x000fc800078e00ff */
[----:B------:R-:W-:Y:S01]  /*13c0*/  IMAD.WIDE.U32 R38, R38, 0x100, RZ ;  /* 0x0000010026267825 */ /* 0x000fe200078e00ff */
[----:B------:R-:W-:-:S03]  /*13d0*/  LOP3.LUT R45, R33, R62, R45, 0xfe, !PT ;  /* 0x0000003e212d7212 */ /* 0x000fc600078efe2d */
[----:B------:R-:W-:Y:S01]  /*13e0*/  IMAD.U32 R44, R44, 0x10000, RZ ;  /* 0x000100002c2c7824 */ /* 0x000fe200078e00ff */
[----:B------:R-:W-:Y:S01]  /*13f0*/  LOP3.LUT R35, R39, R45, R35, 0xfe, !PT ;  /* 0x0000002d27237212 */ /* 0x000fe200078efe23 */
[----:B------:R-:W-:Y:S01]  /*1400*/  IMAD.SHL.U32 R61, R61, 0x1000000, RZ ;  /* 0x010000003d3d7824 */ /* 0x000fe200078e00ff */
[----:B------:R-:W-:-:S04]  /*1410*/  SHF.L.U32 R31, R46, 0x8, RZ ;  /* 0x000000082e1f7819 */ /* 0x000fc800000006ff */
[----:B------:R-:W-:Y:S01]  /*1420*/  LOP3.LUT R35, R44, R35, R61, 0xfe, !PT ;  /* 0x000000232c237212 */ /* 0x000fe200078efe3d */
[----:B------:R-:W-:Y:S01]  /*1430*/  IMAD.WIDE.U32 R44, R49, 0x1000000, RZ ;  /* 0x01000000312c7825 */ /* 0x000fe200078e00ff */
[----:B------:R-:W-:-:S03]  /*1440*/  LOP3.LUT R38, R38, R32, R34, 0xfe, !PT ;  /* 0x0000002026267212 */ /* 0x000fc600078efe22 */
[----:B0-----:R-:W-:Y:S01]  /*1450*/  IMAD.WIDE.U32 R40, R50, 0x10000, RZ ;  /* 0x0001000032287825 */ /* 0x001fe200078e00ff */
[----:B------:R-:W-:-:S03]  /*1460*/  LOP3.LUT R35, R48, R35, R31, 0xfe, !PT ;  /* 0x0000002330237212 */ /* 0x000fc600078efe1f */
[----:B------:R-:W-:Y:S01]  /*1470*/  IMAD.WIDE.U32 R32, R51, 0x100, RZ ;  /* 0x0000010033207825 */ /* 0x000fe200078e00ff */
[----:B------:R-:W-:-:S03]  /*1480*/  LOP3.LUT R34, R41, R35, R45, 0xfe, !PT ;  /* 0x0000002329227212 */ /* 0x000fc600078efe2d */
[----:B------:R-:W-:Y:S01]  /*1490*/  IMAD.SHL.U32 R31, R60, 0x1000000, RZ ;  /* 0x010000003c1f7824 */ /* 0x000fe200078e00ff */
[----:B------:R-:W-:-:S04]  /*14a0*/  LOP3.LUT R47, R44, R38, R47, 0xfe, !PT ;  /* 0x000000262c2f7212 */ /* 0x000fc800078efe2f */
[----:B------:R-:W-:Y:S01]  /*14b0*/  LOP3.LUT R33, R31, R34, R33, 0xfe, !PT ;  /* 0x000000221f217212 */ /* 0x000fe200078efe21 */
[----:B------:R-:W-:Y:S01]  /*14c0*/  IMAD.SHL.U32 R54, R54, 0x100, RZ ;  /* 0x0000010036367824 */ /* 0x000fe200078e00ff */
[----:B------:R-:W-:Y:S01]  /*14d0*/  LOP3.LUT R40, R32, R47, R40, 0xfe, !PT ;  /* 0x0000002f20287212 */ /* 0x000fe200078efe28 */
[----:B------:R-:W-:Y:S02]  /*14e0*/  IMAD.U32 R31, R52, 0x10000, RZ ;  /* 0x00010000341f7824 */ /* 0x000fe400078e00ff */
[----:B------:R-:W-:-:S03]  /*14f0*/  IMAD.WIDE.U32 R38, R56, 0x1000000, RZ ;  /* 0x0100000038267825 */ /* 0x000fc600078e00ff */
[----:B------:R-:W-:Y:S01]  /*1500*/  LOP3.LUT R31, R54, R33, R31, 0xfe, !PT ;  /* 0x00000021361f7212 */ /* 0x000fe200078efe1f */
[----:B------:R-:W-:-:S04]  /*1510*/  IMAD.WIDE.U32 R34, R57, 0x10000, RZ ;  /* 0x0001000039227825 */ /* 0x000fc800078e00ff */
[----:B------:R-:W-:Y:S01]  /*1520*/  IMAD.WIDE.U32 R32, R58, 0x100, RZ ;  /* 0x000001003a207825 */ /* 0x000fe200078e00ff */
[----:B------:R-:W-:Y:S02]  /*1530*/  LOP3.LUT R53, R38, R40, R53, 0xfe, !PT ;  /* 0x0000002826357212 */ /* 0x000fe400078efe35 */
[----:B------:R-:W-:Y:S02]  /*1540*/  SEL R38, R12, R65, P0 ;  /* 0x000000410c267207 */ /* 0x000fe40000000000 */
[----:B------:R-:W-:Y:S02]  /*1550*/  LOP3.LUT R55, R39, R31, R55, 0xfe, !PT ;  /* 0x0000001f27377212 */ /* 0x000fe400078efe37 */
[----:B------:R-:W-:Y:S02]  /*1560*/  LOP3.LUT R32, R32, R53, R34, 0xfe, !PT ;  /* 0x0000003520207212 */ /* 0x000fe400078efe22 */
[----:B------:R-:W-:Y:S02]  /*1570*/  SEL R31, R13, R64, P0 ;  /* 0x000000400d1f7207 */ /* 0x000fe40000000000 */
[----:B-1----:R-:W-:-:S02]  /*1580*/  ISETP.GT.U32.AND P1, PT, R38, UR4, PT ;  /* 0x0000000426007c0c */ /* 0x002fc4000bf24070 */
[----:B------:R-:W-:Y:S02]  /*1590*/  LOP3.LUT R33, R33, R55, R35, 0xfe, !PT ;  /* 0x0000003721217212 */ /* 0x000fe400078efe23 */
[----:B------:R-:W-:Y:S02]  /*15a0*/  LOP3.LUT P0, RZ, R65, R32, R59, 0xfe, !PT ;  /* 0x0000002041ff7212 */ /* 0x000fe4000780fe3b */
[----:B------:R-:W-:Y:S02]  /*15b0*/  ISETP.GT.U32.AND.EX P1, PT, R31, UR5, PT, P1 ;  /* 0x000000051f007c0c */ /* 0x000fe4000bf24110 */
[----:B------:R-:W-:Y:S01]  /*15c0*/  LOP3.LUT P0, RZ, R33, R64, RZ, 0xfc, P0 ;  /* 0x0000004021ff7212 */ /* 0x000fe2000000fcff */
[----:B------:R-:W-:Y:S01]  /*15d0*/  IMAD.MOV.U32 R31, RZ, RZ, R69 ;  /* 0x000000ffff1f7224 */ /* 0x000fe200078e0045 */
[----:B------:R-:W-:Y:S01]  /*15e0*/  MOV R32, R70 ;  /* 0x0000004600207202 */ /* 0x000fe20000000f00 */
[----:B------:R-:W-:Y:S01]  /*15f0*/  IMAD.MOV.U32 R33, RZ, RZ, R63 ;  /* 0x000000ffff217224 */ /* 0x000fe200078e003f */
[----:B------:R-:W-:Y:S01]  /*1600*/  IADD3 R35, PT, PT, R1, 0x20, RZ ;  /* 0x0000002001237810 */ /* 0x000fe20007ffe0ff */
[----:B------:R-:W-:-:S08]  /*1610*/  IMAD.MOV.U32 R34, RZ, RZ, R37 ;  /* 0x000000ffff227224 */ /* 0x000fd000078e0025 */
[----:B------:R-:W-:Y:S05]  /*1620*/  @P0 BRA !P1, `(.L_x_2) ;  /* 0x00000000001c0947 */ /* 0x000fea0004800000 */
.L_x_1:
[----:B------:R-:W-:Y:S05]  /*1630*/  BSYNC.RECONVERGENT B0 ;  /* 0x0000000000007941 */ /* 0x000fea0003800200 */
.L_x_0:
[----:B------:R-:W0:Y:S08]  /*1640*/  LDC R5, c[0x0][0x360] ;  /* 0x0000d800ff057b82 */ /* 0x000e300000000800 */
[----:B------:R-:W1:Y:S01]  /*1650*/  LDC.64 R2, c[0x0][0x398] ;  /* 0x0000e600ff027b82 */ /* 0x000e620000000a00 */
[----:B0-----:R-:W-:-:S04]  /*1660*/  IMAD R5, R5, UR14, R36 ;  /* 0x0000000e05057c24 */ /* 0x001fc8000f8e0224 */
[----:B-1----:R-:W-:-:S05]  /*1670*/  IMAD.WIDE R2, R5, 0x4, R2 ;  /* 0x0000000405027825 */ /* 0x002fca00078e0202 */
[----:B------:R-:W-:Y:S01]  /*1680*/  STG.E desc[UR12][R2.64], RZ ;  /* 0x000000ff02007986 */ /* 0x000fe2000c10190c */
[----:B------:R-:W-:Y:S05]  /*1690*/  EXIT ;  /* 0x000000000000794d */ /* 0x000fea0003800000 */
.L_x_2:
[----:B------:R-:W0:Y:S01]  /*16a0*/  LDC.64 R44, c[0x3][0x8] ;  /* 0x00c00200ff2c7b82 */ /* 0x000e220000000a00 */
[CC--:B------:R-:W-:Y:S01]  /*16b0*/  IMAD R38, R31.reuse, R32.reuse, RZ ;  /* 0x000000201f267224 */ /* 0x0c0fe200078e02ff */
[----:B------:R-:W1:Y:S01]  /*16c0*/  LDCU.64 UR4, c[0x3][0x40] ;  /* 0x00c00800ff0477ac */ /* 0x000e620008000a00 */
[CC--:B------:R-:W-:Y:S01]  /*16d0*/  IMAD.WIDE.U32 R36, R32.reuse, R32.reuse, RZ ;  /* 0x0000002020247225 */ /* 0x0c0fe200078e00ff */
[----:B------:R-:W-:Y:S01]  /*16e0*/  BSSY.RECONVERGENT B1, `(.L_x_3) ;  /* 0x000003b000017945 */ /* 0x000fe20003800200 */
[----:B------:R-:W2:Y:S02]  /*16f0*/  LDCU.64 UR18, c[0x3][0x48] ;  /* 0x00c00900ff1277ac */ /* 0x000ea40008000a00 */
[----:B------:R-:W-:Y:S02]  /*1700*/  IMAD R41, R31, R33, RZ ;  /* 0x000000211f297224 */ /* 0x000fe400078e02ff */
[C---:B------:R-:W-:Y:S01]  /*1710*/  IMAD R36, R32.reuse, R31, R38 ;  /* 0x0000001f20247224 */ /* 0x040fe200078e0226 */
[----:B------:R-:W3:Y:S01]  /*1720*/  LDCU.64 UR20, c[0x3][0x50] ;  /* 0x00c00a00ff1477ac */ /* 0x000ee20008000a00 */
[----:B------:R-:W-:Y:S01]  /*1730*/  IMAD.WIDE.U32 R38, R32, R33, RZ ;  /* 0x0000002120267225 */ /* 0x000fe200078e00ff */
[----:B------:R-:W4:Y:S03]  /*1740*/  LDCU.64 UR22, c[0x3][0x58] ;  /* 0x00c00b00ff1677ac */ /* 0x000f260008000a00 */
[----:B------:R-:W-:-:S02]  /*1750*/  IMAD R41, R34, R32, R41 ;  /* 0x0000002022297224 */ /* 0x000fc400078e0229 */
[----:B------:R-:W-:Y:S01]  /*1760*/  IMAD.IADD R37, R37, 0x1, R36 ;  /* 0x0000000125257824 */ /* 0x000fe200078e0224 */
[----:B------:R-:W4:Y:S01]  /*1770*/  LDCU.64 UR24, c[0x3][0x60] ;  /* 0x00c00c00ff1877ac */ /* 0x000f220008000a00 */
[----:B------:R-:W-:Y:S01]  /*1780*/  IMAD.IADD R41, R39, 0x1, R41 ;  /* 0x0000000127297824 */ /* 0x000fe200078e0229 */
[----:B------:R-:W4:Y:S01]  /*1790*/  LDC R36, c[0x3][0x8] ;  /* 0x00c00200ff247b82 */ /* 0x000f220000000800 */
[----:B-1----:R-:W-:Y:S01]  /*17a0*/  IMAD.U32 R72, RZ, RZ, UR4 ;  /* 0x00000004ff487e24 */ /* 0x002fe2000f8e00ff */
[C---:B------:R-:W-:Y:S01]  /*17b0*/  LEA R37, P0, R38.reuse, R37, 0x1 ;  /* 0x0000002526257211 */ /* 0x040fe200078008ff */
[----:B------:R-:W1:Y:S01]  /*17c0*/  LDCU.64 UR26, c[0x3][0x68] ;  /* 0x00c00d00ff1a77ac */ /* 0x000e620008000a00 */
[----:B------:R-:W-:Y:S01]  /*17d0*/  MOV R71, UR5 ;  /* 0x0000000500477c02 */ /* 0x000fe20008000f00 */
[----:B--2---:R-:W-:Y:S01]  /*17e0*/  IMAD.U32 R63, RZ, RZ, UR18 ;  /* 0x00000012ff3f7e24 */ /* 0x004fe2000f8e00ff */
[----:B------:R-:W-:Y:S01]  /*17f0*/  LEA.HI.X R38, R38, RZ, R41, 0x1, P0 ;  /* 0x000000ff26267211 */ /* 0x000fe200000f0c29 */
[----:B------:R-:W-:Y:S01]  /*1800*/  IMAD.U32 R62, RZ, RZ, UR19 ;  /* 0x00000013ff3e7e24 */ /* 0x000fe2000f8e00ff */
[----:B------:R-:W2:Y:S01]  /*1810*/  LDC R39, c[0x3][0xc] ;  /* 0x00c00300ff277b82 */ /* 0x000ea20000000800 */
[----:B0-----:R-:W-:Y:S01]  /*1820*/  ISETP.GT.U32.AND P0, PT, R37, R44, PT ;  /* 0x0000002c2500720c */ /* 0x001fe20003f04070 */
[----:B---3--:R-:W-:Y:S01]  /*1830*/  IMAD.U32 R82, RZ, RZ, UR20 ;  /* 0x00000014ff527e24 */ /* 0x008fe2000f8e00ff */
[----:B------:R-:W-:Y:S01]  /*1840*/  MOV R83, UR21 ;  /* 0x0000001500537c02 */ /* 0x000fe20008000f00 */
[----:B----4-:R-:W-:Y:S01]  /*1850*/  IMAD.U32 R40, RZ, RZ, UR22 ;  /* 0x00000016ff287e24 */ /* 0x010fe2000f8e00ff */
[----:B------:R-:W-:Y:S01]  /*1860*/  ISETP.GT.U32.AND.EX P0, PT, R38, R45, PT, P0 ;  /* 0x0000002d2600720c */ /* 0x000fe20003f04100 */
[----:B------:R-:W-:-:S02]  /*1870*/  IMAD.U32 R41, RZ, RZ, UR23 ;  /* 0x00000017ff297e24 */ /* 0x000fc4000f8e00ff */
[----:B------:R-:W-:Y:S01]  /*1880*/  IMAD.U32 R76, RZ, RZ, UR24 ;  /* 0x00000018ff4c7e24 */ /* 0x000fe2000f8e00ff */
[----:B------:R-:W-:Y:S01]  /*1890*/  MOV R78, UR25 ;  /* 0x00000019004e7c02 */ /* 0x000fe20008000f00 */
[----:B-1----:R-:W-:Y:S02]  /*18a0*/  IMAD.U32 R77, RZ, RZ, UR26 ;  /* 0x0000001aff4d7e24 */ /* 0x002fe4000f8e00ff */
[----:B------:R-:W-:-:S06]  /*18b0*/  IMAD.U32 R80, RZ, RZ, UR27 ;  /* 0x0000001bff507e24 */ /* 0x000fcc000f8e00ff */
[----:B------:R-:W-:Y:S05]  /*18c0*/  @!P0 BRA `(.L_x_4) ;  /* 0x0000000000708947 */ /* 0x000fea0003800000 */
[----:B------:R-:W-:-:S04]  /*18d0*/  LOP3.LUT R45, R38, R45, RZ, 0xfc, !PT ;  /* 0x0000002d262d7212 */ /* 0x000fc800078efcff */
[----:B------:R-:W-:-:S13]  /*18e0*/  ISETP.NE.U32.AND P0, PT, R45, RZ, PT ;  /* 0x000000ff2d00720c */ /* 0x000fda0003f05070 */
[----:B------:R-:W-:Y:S05]  /*18f0*/  @P0 BRA `(.L_x_5) ;  /* 0x00000000004c0947 */ /* 0x000fea0003800000 */
[----:B------:R-:W0:Y:S01]  /*1900*/  I2F.U32.RP R38, R44 ;  /* 0x0000002c00267306 */ /* 0x000e220000209000 */
[----:B------:R-:W-:-:S07]  /*1910*/  ISETP.NE.U32.AND P1, PT, R44, RZ, PT ;  /* 0x000000ff2c00720c */ /* 0x000fce0003f25070 */
[----:B0-----:R-:W0:Y:S02]  /*1920*/  MUFU.RCP R38, R38 ;  /* 0x0000002600267308 */ /* 0x001e240000001000 */
[----:B0-----:R-:W-:Y:S02]  /*1930*/  VIADD R46, R38, 0xffffffe ;  /* 0x0ffffffe262e7836 */ /* 0x001fe40000000000 */
[----:B------:R-:W-:-:S04]  /*1940*/  IMAD.MOV.U32 R38, RZ, RZ, RZ ;  /* 0x000000ffff267224 */ /* 0x000fc800078e00ff */
[----:B------:R0:W1:Y:S02]  /*1950*/  F2I.FTZ.U32.TRUNC.NTZ R47, R46 ;  /* 0x0000002e002f7305 */ /* 0x000064000021f000 */
[----:B0-----:R-:W-:Y:S01]  /*1960*/  IMAD.MOV.U32 R46, RZ, RZ, RZ ;  /* 0x000000ffff2e7224 */ /* 0x001fe200078e00ff */
[----:B-1----:R-:W-:-:S05]  /*1970*/  IADD3 R45, PT, PT, RZ, -R47, RZ ;  /* 0x8000002fff2d7210 */ /* 0x002fca0007ffe0ff */
[----:B------:R-:W-:-:S04]  /*1980*/  IMAD R45, R45, R44, RZ ;  /* 0x0000002c2d2d7224 */ /* 0x000fc800078e02ff */
[----:B------:R-:W-:-:S06]  /*1990*/  IMAD.HI.U32 R48, R47, R45, R46 ;  /* 0x0000002d2f307227 */ /* 0x000fcc00078e002e */
[----:B------:R-:W-:-:S04]  /*19a0*/  IMAD.HI.U32 R48, R48, R37, RZ ;  /* 0x0000002530307227 */ /* 0x000fc800078e00ff */
[----:B------:R-:W-:-:S04]  /*19b0*/  IMAD.MOV R48, RZ, RZ, -R48 ;  /* 0x000000ffff307224 */ /* 0x000fc800078e0a30 */
[----:B------:R-:W-:-:S05]  /*19c0*/  IMAD R37, R44, R48, R37 ;  /* 0x000000302c257224 */ /* 0x000fca00078e0225 */
[----:B------:R-:W-:-:S13]  /*19d0*/  ISETP.GE.U32.AND P0, PT, R37, R44, PT ;  /* 0x0000002c2500720c */ /* 0x000fda0003f06070 */
[----:B------:R-:W-:-:S05]  /*19e0*/  @P0 IMAD.IADD R37, R37, 0x1, -R44 ;  /* 0x0000000125250824 */ /* 0x000fca00078e0a2c */
[----:B------:R-:W-:-:S13]  /*19f0*/  ISETP.GE.U32.AND P0, PT, R37, R44, PT ;  /* 0x0000002c2500720c */ /* 0x000fda0003f06070 */
[-C--:B------:R-:W-:Y:S02]  /*1a00*/  @P0 IADD3 R37, PT, PT, R37, -R44.reuse, RZ ;  /* 0x8000002c25250210 */ /* 0x080fe40007ffe0ff */
[----:B------:R-:W-:Y:S01]  /*1a10*/  @!P1 LOP3.LUT R37, RZ, R44, RZ, 0x33, !PT ;  /* 0x0000002cff259212 */ /* 0x000fe200078e33ff */
[----:B------:R-:W-:Y:S06]  /*1a20*/  BRA `(.L_x_4) ;  /* 0x0000000000187947 */ /* 0x000fec0003800000 */
.L_x_5:
[----:B------:R-:W-:Y:S01]  /*1a30*/  IMAD.MOV.U32 R75, RZ, RZ, R37 ;  /* 0x000000ffff4b7224 */ /* 0x000fe200078e0025 */
[----:B------:R-:W-:Y:S01]  /*1a40*/  MOV R74, 0x1a70 ;  /* 0x00001a70004a7802 */ /* 0x000fe20000000f00 */
[----:B------:R-:W-:-:S07]  /*1a50*/  IMAD.MOV.U32 R73, RZ, RZ, R38 ;  /* 0x000000ffff497224 */ /* 0x000fce00078e0026 */
[----:B--2--5:R-:W-:Y:S05]  /*1a60*/  CALL.REL.NOINC `($__internal_0_$__cuda_sm20_rem_u64) ;  /* 0x0000004c00c87944 */ /* 0x024fea0003c00000 */
[----:B------:R-:W-:Y:S01]  /*1a70*/  MOV R37, R86 ;  /* 0x0000005600257202 */ /* 0x000fe20000000f00 */
[----:B------:R-:W-:-:S07]  /*1a80*/  IMAD.MOV.U32 R38, RZ, RZ, R58 ;  /* 0x000000ffff267224 */ /* 0x000fce00078e003a */
.L_x_4:
[----:B------:R-:W-:Y:S05]  /*1a90*/  BSYNC.RECONVERGENT B1 ;  /* 0x0000000000017941 */ /* 0x000fea0003800200 */
.L_x_3:
[----:B------:R-:W-:Y:S01]  /*1aa0*/  LOP3.LUT R45, R0, R7, R42, 0xfe, !PT ;  /* 0x00000007002d7212 */ /* 0x000fe200078efe2a */
[----:B------:R-:W-:Y:S01]  /*1ab0*/  BSSY.RECONVERGENT B1, `(.L_x_6) ;  /* 0x00002fa000017945 */ /* 0x000fe20003800200 */
[----:B------:R-:W-:Y:S02]  /*1ac0*/  LOP3.LUT R44, R4, R5, R43, 0xfe, !PT ;  /* 0x00000005042c7212 */ /* 0x000fe400078efe2b */
[----:B------:R-:W-:Y:S02]  /*1ad0*/  CS2R R42, SRZ ;  /* 0x00000000002a7805 */ /* 0x000fe4000001ff00 */
[----:B------:R-:W-:Y:S02]  /*1ae0*/  LOP3.LUT P0, RZ, R45, R2, RZ, 0xfc, !PT ;  /* 0x000000022dff7212 */ /* 0x000fe4000780fcff */
[----:B------:R-:W-:Y:S02]  /*1af0*/  CS2R R46, SRZ ;  /* 0x00000000002e7805 */ /* 0x000fe4000001ff00 */
[----:B------:R-:W-:-:S02]  /*1b00*/  CS2R R48, SRZ ;  /* 0x0000000000307805 */ /* 0x000fc4000001ff00 */
[----:B------:R-:W-:Y:S02]  /*1b10*/  LOP3.LUT P0, RZ, R44, R3, RZ, 0xfc, P0 ;  /* 0x000000032cff7212 */ /* 0x000fe4000000fcff */
[----:B------:R-:W-:-:S11]  /*1b20*/  CS2R R44, SRZ ;  /* 0x00000000002c7805 */ /* 0x000fd6000001ff00 */
[----:B------:R-:W-:Y:S05]  /*1b30*/  @!P0 BRA `(.L_x_7) ;  /* 0x0000002c00c48947 */ /* 0x000fea0003800000 */
[----:B------:R-:W0:Y:S02]  /*1b40*/  LDCU.64 UR4, c[0x3][0x18] ;  /* 0x00c00300ff0477ac */ /* 0x000e240008000a00 */
[----:B0-----:R-:W-:-:S04]  /*1b50*/  UISETP.NE.U32.AND UP0, UPT, UR4, URZ, UPT ;  /* 0x000000ff0400728c */ /* 0x001fc8000bf05070 */
[----:B------:R-:W-:-:S09]  /*1b60*/  UISETP.NE.AND.EX UP0, UPT, UR5, URZ, UPT, UP0 ;  /* 0x000000ff0500728c */ /* 0x000fd2000bf05300 */
[----:B------:R-:W-:Y:S05]  /*1b70*/  BRA.U !UP0, `(.L_x_8) ;  /* 0x0000001508c47547 */ /* 0x000fea000b800000 */
[----:B------:R-:W-:Y:S01]  /*1b80*/  HFMA2 R57, -RZ, RZ, 0, 0 ;  /* 0x00000000ff397431 */ /* 0x000fe200000001ff */
[----:B------:R-:W-:Y:S01]  /*1b90*/  BSSY.RECONVERGENT B2, `(.L_x_9) ;  /* 0x000016e000027945 */ /* 0x000fe20003800200 */
[----:B------:R-:W-:Y:S01]  /*1ba0*/  IMAD.MOV.U32 R97, RZ, RZ, 0x1 ;  /* 0x00000001ff617424 */ /* 0x000fe200078e00ff */
[----:B------:R-:W-:Y:S01]  /*1bb0*/  CS2R R48, SRZ ;  /* 0x0000000000307805 */ /* 0x000fe2000001ff00 */
[----:B------:R-:W-:Y:S01]  /*1bc0*/  IMAD.MOV.U32 R99, RZ, RZ, RZ ;  /* 0x000000ffff637224 */ /* 0x000fe200078e00ff */
[----:B------:R-:W-:Y:S02]  /*1bd0*/  CS2R R50, SRZ ;  /* 0x0000000000327805 */ /* 0x000fe4000001ff00 */
[----:B------:R-:W-:Y:S02]  /*1be0*/  CS2R R46, SRZ ;  /* 0x00000000002e7805 */ /* 0x000fe4000001ff00 */
[----:B------:R-:W-:Y:S02]  /*1bf0*/  CS2R R44, SRZ ;  /* 0x00000000002c7805 */ /* 0x000fe4000001ff00 */
[----:B------:R-:W-:-:S02]  /*1c00*/  CS2R R42, SRZ ;  /* 0x00000000002a7805 */ /* 0x000fc4000001ff00 */
[----:B------:R-:W-:Y:S01]  /*1c10*/  CS2R R66, SRZ ;  /* 0x0000000000427805 */ /* 0x000fe2000001ff00 */
[----:B------:R-:W-:Y:S01]  /*1c20*/  IMAD.MOV.U32 R69, RZ, RZ, RZ ;  /* 0x000000ffff457224 */ /* 0x000fe200078e00ff */
[----:B------:R-:W-:Y:S01]  /*1c30*/  CS2R R52, SRZ ;  /* 0x0000000000347805 */ /* 0x000fe2000001ff00 */
[----:B------:R-:W-:Y:S01]  /*1c40*/  IMAD.MOV.U32 R54, RZ, RZ, RZ ;  /* 0x000000ffff367224 */ /* 0x000fe200078e00ff */
[----:B------:R-:W-:Y:S01]  /*1c50*/  MOV R96, RZ ;  /* 0x000000ff00607202 */ /* 0x000fe20000000f00 */
[----:B------:R-:W-:-:S07]  /*1c60*/  IMAD.MOV.U32 R94, RZ, RZ, RZ ;  /* 0x000000ffff5e7224 */ /* 0x000fce00078e00ff */
.L_x_32:
[----:B------:R-:W-:-:S05]  /*1c70*/  SHF.R.U32.HI R56, RZ, 0x6, R50 ;  /* 0x00000006ff387819 */ /* 0x000fca0000011632 */
[----:B------:R-:W-:-:S05]  /*1c80*/  IMAD R56, R56, 0x8, R35 ;  /* 0x0000000838387824 */ /* 0x000fca00078e0223 */
[----:B------:R0:W3:Y:S01]  /*1c90*/  LDL.64 R58, [R56] ;  /* 0x00000000383a7983 */ /* 0x0000e20000100a00 */
[----:B------:R-:W-:Y:S01]  /*1ca0*/  LOP3.LUT R55, R50, 0x3f, RZ, 0xc0, !PT ;  /* 0x0000003f32377812 */ /* 0x000fe200078ec0ff */
[----:B------:R-:W-:Y:S01]  /*1cb0*/  BSSY.RECONVERGENT B3, `(.L_x_10) ;  /* 0x000004e000037945 */ /* 0x000fe20003800200 */
[----:B------:R-:W-:Y:S01]  /*1cc0*/  IMAD.MOV.U32 R70, RZ, RZ, R97 ;  /* 0x000000ffff467224 */ /* 0x000fe200078e0061 */
[----:B------:R-:W-:Y:S01]  /*1cd0*/  MOV R93, R77 ;  /* 0x0000004d005d7202 */ /* 0x000fe20000000f00 */
[----:B------:R-:W-:Y:S01]  /*1ce0*/  IMAD.MOV.U32 R68, RZ, RZ, R99 ;  /* 0x000000ffff447224 */ /* 0x000fe200078e0063 */
[----:B------:R-:W-:Y:S01]  /*1cf0*/  MOV R79, R63 ;  /* 0x0000003f004f7202 */ /* 0x000fe20000000f00 */
[----:B------:R-:W-:Y:S02]  /*1d00*/  IMAD.MOV.U32 R95, RZ, RZ, R80 ;  /* 0x000000ffff5f7224 */ /* 0x000fe400078e0050 */
[----:B------:R-:W-:Y:S02]  /*1d10*/  IMAD.MOV.U32 R92, RZ, RZ, R76 ;  /* 0x000000ffff5c7224 */ /* 0x000fe400078e004c */
[----:B------:R-:W-:-:S02]  /*1d20*/  IMAD.MOV.U32 R91, RZ, RZ, R78 ;  /* 0x000000ffff5b7224 */ /* 0x000fc400078e004e */
[----:B------:R-:W-:Y:S02]  /*1d30*/  IMAD.MOV.U32 R89, RZ, RZ, R62 ;  /* 0x000000ffff597224 */ /* 0x000fe400078e003e */
[----:B------:R-:W-:Y:S02]  /*1d40*/  IMAD.MOV.U32 R84, RZ, RZ, R72 ;  /* 0x000000ffff547224 */ /* 0x000fe400078e0048 */
[----:B------:R-:W-:Y:S02]  /*1d50*/  IMAD.MOV.U32 R81, RZ, RZ, R71 ;  /* 0x000000ffff517224 */ /* 0x000fe400078e0047 */
[----:B0-----:R-:W-:Y:S01]  /*1d60*/  IMAD.MOV.U32 R56, RZ, RZ, R96 ;  /* 0x000000ffff387224 */ /* 0x001fe200078e0060 */
[----:B---3--:R-:W-:-:S04]  /*1d70*/  SHF.R.U64 R55, R58, R55, R59 ;  /* 0x000000373a377219 */ /* 0x008fc8000000123b */
[----:B------:R-:W-:-:S04]  /*1d80*/  LOP3.LUT R55, R55, 0x1, RZ, 0xc0, !PT ;  /* 0x0000000137377812 */ /* 0x000fc800078ec0ff */
[----:B------:R-:W-:Y:S02]  /*1d90*/  ISETP.NE.U32.AND P0, PT, R55, 0x1, PT ;  /* 0x000000013700780c */ /* 0x000fe40003f05070 */
[----:B------:R-:W-:Y:S02]  /*1da0*/  MOV R55, R94 ;  /* 0x0000005e00377202 */ /* 0x000fe40000000f00 */
[----:B------:R-:W-:-:S13]  /*1db0*/  ISETP.NE.U32.AND.EX P0, PT, RZ, RZ, PT, P0 ;  /* 0x000000ffff00720c */ /* 0x000fda0003f05100 */
[----:B------:R-:W-:Y:S05]  /*1dc0*/  @P0 BRA `(.L_x_11) ;  /* 0x0000000000f00947 */ /* 0x000fea0003800000 */
[----:B------:R-:W-:Y:S01]  /*1dd0*/  LOP3.LUT P0, RZ, R66, R51, R67, 0xfe, !PT ;  /* 0x0000003342ff7212 */ /* 0x000fe2000780fe43 */
[----:B------:R-:W-:Y:S01]  /*1de0*/  IMAD.MOV.U32 R75, RZ, RZ, R43 ;  /* 0x000000ffff4b7224 */ /* 0x000fe200078e002b */
[----:B------:R-:W-:Y:S01]  /*1df0*/  LOP3.LUT R58, R52, R69, RZ, 0xfc, !PT ;  /* 0x00000045343a7212 */ /* 0x000fe200078efcff */
[----:B------:R-:W-:Y:S01]  /*1e00*/  IMAD.MOV.U32 R86, RZ, RZ, R42 ;  /* 0x000000ffff567224 */ /* 0x000fe200078e002a */
[----:B------:R-:W-:Y:S01]  /*1e10*/  MOV R73, R44 ;  /* 0x0000002c00497202 */ /* 0x000fe20000000f00 */
[----:B------:R-:W-:Y:S01]  /*1e20*/  IMAD.MOV.U32 R74, RZ, RZ, R45 ;  /* 0x000000ffff4a7224 */ /* 0x000fe200078e002d */
[----:B------:R-:W-:Y:S01]  /*1e30*/  LOP3.LUT P0, RZ, R58, R57, RZ, 0xfc, P0 ;  /* 0x000000393aff7212 */ /* 0x000fe2000000fcff */
[----:B------:R-:W-:Y:S01]  /*1e40*/  IMAD.MOV.U32 R64, RZ, RZ, R46 ;  /* 0x000000ffff407224 */ /* 0x000fe200078e002e */
[----:B------:R-:W-:Y:S01]  /*1e50*/  MOV R61, R48 ;  /* 0x00000030003d7202 */ /* 0x000fe20000000f00 */
        /* <DEDUP_REMOVED lines=8> */
[----:B------:R-:W-:-:S02]  /*1ee0*/  IMAD.MOV.U32 R87, RZ, RZ, R69 ;  /* 0x000000ffff577224 */ /* 0x000fc400078e0045 */
[----:B------:R-:W-:Y:S02]  /*1ef0*/  IMAD.MOV.U32 R51, RZ, RZ, R53 ;  /* 0x000000ffff337224 */ /* 0x000fe400078e0035 */
[----:B------:R-:W-:Y:S02]  /*1f00*/  IMAD.MOV.U32 R52, RZ, RZ, R54 ;  /* 0x000000ffff347224 */ /* 0x000fe400078e0036 */
[----:B------:R-:W-:Y:S02]  /*1f10*/  IMAD.MOV.U32 R69, RZ, RZ, R96 ;  /* 0x000000ffff457224 */ /* 0x000fe400078e0060 */
[----:B------:R-:W-:Y:S02]  /*1f20*/  IMAD.MOV.U32 R66, RZ, RZ, R97 ;  /* 0x000000ffff427224 */ /* 0x000fe400078e0061 */
[----:B------:R-:W-:Y:S02]  /*1f30*/  IMAD.MOV.U32 R43, RZ, RZ, R40 ;  /* 0x000000ffff2b7224 */ /* 0x000fe400078e0028 */
[----:B------:R-:W-:-:S02]  /*1f40*/  IMAD.MOV.U32 R44, RZ, RZ, R82 ;  /* 0x000000ffff2c7224 */ /* 0x000fc400078e0052 */
[----:B------:R-:W-:Y:S02]  /*1f50*/  IMAD.MOV.U32 R45, RZ, RZ, R83 ;  /* 0x000000ffff2d7224 */ /* 0x000fe400078e0053 */
[----:B------:R-:W-:Y:S02]  /*1f60*/  IMAD.MOV.U32 R46, RZ, RZ, R63 ;  /* 0x000000ffff2e7224 */ /* 0x000fe400078e003f */
[----:B------:R-:W-:Y:S02]  /*1f70*/  IMAD.MOV.U32 R48, RZ, RZ, R72 ;  /* 0x000000ffff307224 */ /* 0x000fe400078e0048 */
[----:B------:R-:W-:Y:S02]  /*1f80*/  IMAD.MOV.U32 R49, RZ, RZ, R71 ;  /* 0x000000ffff317224 */ /* 0x000fe400078e0047 */
[----:B------:R-:W-:Y:S01]  /*1f90*/  IMAD.MOV.U32 R57, RZ, RZ, R99 ;  /* 0x000000ffff397224 */ /* 0x000fe200078e0063 */
[----:B------:R-:W-:Y:S06]  /*1fa0*/  @!P0 BRA `(.L_x_11) ;  /* 0x0000000000788947 */ /* 0x000fec0003800000 */
[----:B------:R-:W0:Y:S01]  /*1fb0*/  LDC.64 R58, c[0x3][0x18] ;  /* 0x00c00600ff3a7b82 */ /* 0x000e220000000a00 */
[----:B------:R-:W-:Y:S01]  /*1fc0*/  IADD3 R43, P0, PT, R75, R40, RZ ;  /* 0x000000284b2b7210 */ /* 0x000fe20007f1e0ff */
[----:B------:R-:W-:Y:S01]  /*1fd0*/  BSSY.RECONVERGENT B4, `(.L_x_12) ;  /* 0x0000017000047945 */ /* 0x000fe20003800200 */
[----:B------:R-:W-:Y:S01]  /*1fe0*/  IADD3 R48, P1, PT, R61, R72, RZ ;  /* 0x000000483d307210 */ /* 0x000fe20007f3e0ff */
[----:B------:R-:W-:Y:S01]  /*1ff0*/  IMAD.MOV.U32 R51, RZ, RZ, R88 ;  /* 0x000000ffff337224 */ /* 0x000fe200078e0058 */
[----:B------:R-:W-:Y:S01]  /*2000*/  IADD3.X R42, PT, PT, R86, R41, RZ, P0, !PT ;  /* 0x00000029562a7210 */ /* 0x000fe200007fe4ff */
[----:B------:R-:W-:Y:S01]  /*2010*/  IMAD.MOV.U32 R52, RZ, RZ, R90 ;  /* 0x000000ffff347224 */ /* 0x000fe200078e005a */
[----:B------:R-:W-:Y:S01]  /*2020*/  IADD3 R44, P3, PT, R73, R82, RZ ;  /* 0x00000052492c7210 */ /* 0x000fe20007f7e0ff */
[----:B------:R-:W-:Y:S01]  /*2030*/  IMAD.X R49, R60, 0x1, R71, P1 ;  /* 0x000000013c317824 */ /* 0x000fe200008e0647 */
[----:B------:R-:W-:-:S03]  /*2040*/  IADD3 R46, P2, PT, R64, R63, RZ ;  /* 0x0000003f402e7210 */ /* 0x000fc60007f5e0ff */
[----:B------:R-:W-:Y:S01]  /*2050*/  IMAD.X R45, R74, 0x1, R83, P3 ;  /* 0x000000014a2d7824 */ /* 0x000fe200018e0653 */
[----:B------:R-:W-:Y:S02]  /*2060*/  IADD3.X R47, PT, PT, R65, R62, RZ, P2, !PT ;  /* 0x0000003e412f7210 */ /* 0x000fe400017fe4ff */
[----:B0-----:R-:W-:-:S04]  /*2070*/  ISETP.GE.U32.AND P0, PT, R43, R58, PT ;  /* 0x0000003a2b00720c */ /* 0x001fc80003f06070 */
[----:B------:R-:W-:-:S13]  /*2080*/  ISETP.GE.U32.AND.EX P0, PT, R42, R59, PT, P0 ;  /* 0x0000003b2a00720c */ /* 0x000fda0003f06100 */
[----:B------:R-:W-:Y:S05]  /*2090*/  @!P0 BRA `(.L_x_13) ;  /* 0x0000000000288947 */ /* 0x000fea0003800000 */
[----:B------:R-:W0:Y:S01]  /*20a0*/  LDCU.128 UR20, c[0x3][URZ] ;  /* 0x00c00000ff1477ac */ /* 0x000e220008000c00 */
[----:B------:R-:W-:Y:S01]  /*20b0*/  IADD3 R43, P3, PT, R43, -R58, RZ ;  /* 0x8000003a2b2b7210 */ /* 0x000fe20007f7e0ff */
[----:B------:R-:W1:Y:S04]  /*20c0*/  LDCU.64 UR4, c[0x3][0x10] ;  /* 0x00c00200ff0477ac */ /* 0x000e680008000a00 */
[----:B------:R-:W-:Y:S01]  /*20d0*/  IMAD.X R42, R42, 0x1, ~R59, P3 ;  /* 0x000000012a2a7824 */ /* 0x000fe200018e0e3b */
[----:B0-----:R-:W-:Y:S02]  /*20e0*/  IADD3 R48, P0, PT, R48, -UR20, RZ ;  /* 0x8000001430307c10 */ /* 0x001fe4000ff1e0ff */
[----:B------:R-:W-:Y:S02]  /*20f0*/  IADD3 R46, P1, PT, R46, -UR22, RZ ;  /* 0x800000162e2e7c10 */ /* 0x000fe4000ff3e0ff */
[----:B-1----:R-:W-:-:S02]  /*2100*/  IADD3 R44, P2, PT, R44, -UR4, RZ ;  /* 0x800000042c2c7c10 */ /* 0x002fc4000ff5e0ff */
[----:B------:R-:W-:Y:S02]  /*2110*/  IADD3.X R49, PT, PT, R49, ~UR21, RZ, P0, !PT ;  /* 0x8000001531317c10 */ /* 0x000fe400087fe4ff */
[----:B------:R-:W-:Y:S02]  /*2120*/  IADD3.X R47, PT, PT, R47, ~UR23, RZ, P1, !PT ;  /* 0x800000172f2f7c10 */ /* 0x000fe40008ffe4ff */
[----:B------:R-:W-:-:S07]  /*2130*/  IADD3.X R45, PT, PT, R45, ~UR5, RZ, P2, !PT ;  /* 0x800000052d2d7c10 */ /* 0x000fce00097fe4ff */
.L_x_13:
[----:B------:R-:W-:Y:S05]  /*2140*/  BSYNC.RECONVERGENT B4 ;  /* 0x0000000000047941 */ /* 0x000fea0003800200 */
.L_x_12:
[----:B------:R-:W-:Y:S01]  /*2150*/  IMAD.MOV.U32 R67, RZ, RZ, R85 ;  /* 0x000000ffff437224 */ /* 0x000fe200078e0055 */
[----:B------:R-:W-:Y:S01]  /*2160*/  MOV R69, R87 ;  /* 0x0000005700457202 */ /* 0x000fe20000000f00 */
[----:B------:R-:W-:Y:S02]  /*2170*/  IMAD.MOV.U32 R66, RZ, RZ, 0x1 ;  /* 0x00000001ff427424 */ /* 0x000fe400078e00ff */
[----:B------:R-:W-:-:S07]  /*2180*/  IMAD.MOV.U32 R57, RZ, RZ, RZ ;  /* 0x000000ffff397224 */ /* 0x000fce00078e00ff */
.L_x_11:
[----:B------:R-:W-:Y:S05]  /*2190*/  BSYNC.RECONVERGENT B3 ;  /* 0x0000000000037941 */ /* 0x000fea0003800200 */
.L_x_10:
[----:B------:R-:W-:Y:S02]  /*21a0*/  LOP3.LUT P0, RZ, R2, R7, R0, 0xfe, !PT ;  /* 0x0000000702ff7212 */ /* 0x000fe4000780fe00 */
[----:B------:R-:W-:Y:S02]  /*21b0*/  LOP3.LUT R58, R5, R4, RZ, 0xfc, !PT ;  /* 0x00000004053a7212 */ /* 0x000fe400078efcff */
[----:B------:R-:W-:Y:S02]  /*21c0*/  ISETP.GT.U32.AND P1, PT, R50, 0x40, PT ;  /* 0x000000403200780c */ /* 0x000fe40003f24070 */
[----:B------:R-:W-:-:S13]  /*21d0*/  LOP3.LUT P0, RZ, R58, R3, RZ, 0xfc, P0 ;  /* 0x000000033aff7212 */ /* 0x000fda000000fcff */
[----:B------:R-:W-:Y:S05]  /*21e0*/  @!P0 BRA P1, `(.L_x_14) ;  /* 0x0000001000208947 */ /* 0x000fea0000800000 */
[----:B------:R-:W-:Y:S01]  /*21f0*/  ISETP.NE.AND P0, PT, R50, 0xff, PT ;  /* 0x000000ff3200780c */ /* 0x000fe20003f05270 */
[----:B------:R-:W-:-:S12]  /*2200*/  BSSY.RECONVERGENT B3, `(.L_x_15) ;  /* 0x0000103000037945 */ /* 0x000fd80003800200 */
[----:B------:R-:W-:Y:S05]  /*2210*/  @!P0 BRA `(.L_x_16) ;  /* 0x0000001000048947 */ /* 0x000fea0003800000 */
[----:B------:R-:W-:Y:S01]  /*2220*/  LOP3.LUT P0, RZ, R53, R94, R97, 0xfe, !PT ;  /* 0x0000005e35ff7212 */ /* 0x000fe2000780fe61 */
[----:B------:R-:W-:Y:S01]  /*2230*/  HFMA2 R78, -RZ, RZ, 0, 0 ;  /* 0x00000000ff4e7431 */ /* 0x000fe200000001ff */
[----:B------:R-:W-:Y:S02]  /*2240*/  LOP3.LUT R59, R96, R99, RZ, 0xfc, !PT ;  /* 0x00000063603b7212 */ /* 0x000fe400078efcff */
[----:B------:R-:W-:Y:S02]  /*2250*/  CS2R R40, SRZ ;  /* 0x0000000000287805 */ /* 0x000fe4000001ff00 */
[----:B------:R-:W-:Y:S01]  /*2260*/  CS2R R76, SRZ ;  /* 0x00000000004c7805 */ /* 0x000fe2000001ff00 */
[----:B------:R-:W-:Y:S01]  /*2270*/  IMAD.MOV.U32 R80, RZ, RZ, RZ ;  /* 0x000000ffff507224 */ /* 0x000fe200078e00ff */
[----:B------:R-:W-:Y:S02]  /*2280*/  LOP3.LUT P0, RZ, R59, R54, RZ, 0xfc, P0 ;  /* 0x000000363bff7212 */ /* 0x000fe4000000fcff */
[----:B------:R-:W-:-:S02]  /*2290*/  CS2R R82, SRZ ;  /* 0x0000000000527805 */ /* 0x000fc4000001ff00 */
[----:B------:R-:W-:Y:S01]  /*22a0*/  CS2R R62, SRZ ;  /* 0x00000000003e7805 */ /* 0x000fe2000001ff00 */
[----:B------:R-:W-:Y:S01]  /*22b0*/  IMAD.MOV.U32 R72, RZ, RZ, RZ ;  /* 0x000000ffff487224 */ /* 0x000fe200078e00ff */
[----:B------:R-:W-:Y:S01]  /*22c0*/  CS2R R96, SRZ ;  /* 0x0000000000607805 */ /* 0x000fe2000001ff00 */
[----:B------:R-:W-:Y:S01]  /*22d0*/  IMAD.MOV.U32 R71, RZ, RZ, RZ ;  /* 0x000000ffff477224 */ /* 0x000fe200078e00ff */
[----:B------:R-:W-:Y:S01]  /*22e0*/  MOV R94, RZ ;  /* 0x000000ff005e7202 */ /* 0x000fe20000000f00 */
[----:B------:R-:W-:-:S04]  /*22f0*/  IMAD.MOV.U32 R99, RZ, RZ, RZ ;  /* 0x000000ffff637224 */ /* 0x000fc800078e00ff */
[----:B------:R-:W-:Y:S05]  /*2300*/  @!P0 BRA `(.L_x_16) ;  /* 0x0000000c00c88947 */ /* 0x000fea0003800000 */
[-C--:B------:R-:W-:Y:S01]  /*2310*/  IMAD R60, R89, R92.reuse, RZ ;  /* 0x0000005c593c7224 */ /* 0x080fe200078e02ff */
[----:B------:R-:W0:Y:S01]  /*2320*/  LDC.64 R58, c[0x3][0x8] ;  /* 0x00c00200ff3a7b82 */ /* 0x000e220000000a00 */
[CC--:B------:R-:W-:Y:S01]  /*2330*/  IMAD.WIDE.U32 R62, R79.reuse, R92.reuse, RZ ;  /* 0x0000005c4f3e7225 */ /* 0x0c0fe200078e00ff */
[----:B------:R-:W-:Y:S03]  /*2340*/  BSSY.RECONVERGENT B4, `(.L_x_17) ;  /* 0x000002b000047945 */ /* 0x000fe60003800200 */
[----:B------:R-:W-:Y:S02]  /*2350*/  IMAD R61, R79, R91, R60 ;  /* 0x0000005b4f3d7224 */ /* 0x000fe400078e023c */
[----:B------:R-:W-:Y:S02]  /*2360*/  IMAD R60, R81, R92, RZ ;  /* 0x0000005c513c7224 */ /* 0x000fe400078e02ff */
[----:B------:R-:W-:-:S02]  /*2370*/  IMAD.IADD R63, R63, 0x1, R61 ;  /* 0x000000013f3f7824 */ /* 0x000fc400078e023d */
[C---:B------:R-:W-:Y:S02]  /*2380*/  IMAD R83, R84.reuse, R91, R60 ;  /* 0x0000005b54537224 */ /* 0x040fe400078e023c */
[----:B------:R-:W-:-:S04]  /*2390*/  IMAD.WIDE.U32 R60, R84, R92, RZ ;  /* 0x0000005c543c7225 */ /* 0x000fc800078e00ff */
[----:B------:R-:W-:-:S04]  /*23a0*/  IMAD.WIDE.U32 R62, R84, R93, R62 ;  /* 0x0000005d543e7225 */ /* 0x000fc800078e003e */
[----:B------:R-:W-:Y:S02]  /*23b0*/  IMAD.IADD R83, R61, 0x1, R83 ;  /* 0x000000013d537824 */ /* 0x000fe400078e0253 */
[----:B------:R-:W-:-:S03]  /*23c0*/  IMAD R93, R81, R93, RZ ;  /* 0x0000005d515d7224 */ /* 0x000fc600078e02ff */
[----:B------:R-:W-:Y:S01]  /*23d0*/  IADD3 R77, P0, PT, R83, R62, RZ ;  /* 0x0000003e534d7210 */ /* 0x000fe20007f1e0ff */
[----:B------:R-:W-:-:S04]  /*23e0*/  IMAD R93, R84, R95, R93 ;  /* 0x0000005f545d7224 */ /* 0x000fc800078e025d */
[----:B------:R-:W-:Y:S01]  /*23f0*/  IMAD.X R76, R63, 0x1, R93, P0 ;  /* 0x000000013f4c7824 */ /* 0x000fe200000e065d */
[----:B0-----:R-:W-:-:S04]  /*2400*/  ISETP.GT.U32.AND P0, PT, R77, R58, PT ;  /* 0x0000003a4d00720c */ /* 0x001fc80003f04070 */
[----:B------:R-:W-:-:S13]  /*2410*/  ISETP.GT.U32.AND.EX P0, PT, R76, R59, PT, P0 ;  /* 0x0000003b4c00720c */ /* 0x000fda0003f04100 */
[----:B------:R-:W-:Y:S05]  /*2420*/  @!P0 BRA `(.L_x_18) ;  /* 0x0000000000708947 */ /* 0x000fea0003800000 */
[----:B------:R-:W-:-:S04]  /*2430*/  LOP3.LUT R59, R76, R59, RZ, 0xfc, !PT ;  /* 0x0000003b4c3b7212 */ /* 0x000fc800078efcff */
[----:B------:R-:W-:-:S13]  /*2440*/  ISETP.NE.U32.AND P0, PT, R59, RZ, PT ;  /* 0x000000ff3b00720c */ /* 0x000fda0003f05070 */
[----:B------:R-:W-:Y:S05]  /*2450*/  @P0 BRA `(.L_x_19) ;  /* 0x00000000004c0947 */ /* 0x000fea0003800000 */
[----:B------:R-:W0:Y:S01]  /*2460*/  I2F.U32.RP R64, R58 ;  /* 0x0000003a00407306 */ /* 0x000e220000209000 */
[----:B------:R-:W-:Y:S01]  /*2470*/  ISETP.NE.U32.AND P1, PT, R58, RZ, PT ;  /* 0x000000ff3a00720c */ /* 0x000fe20003f25070 */
[----:B------:R-:W-:-:S06]  /*2480*/  IMAD.MOV.U32 R76, RZ, RZ, RZ ;  /* 0x000000ffff4c7224 */ /* 0x000fcc00078e00ff */
[----:B0-----:R-:W0:Y:S02]  /*2490*/  MUFU.RCP R64, R64 ;  /* 0x0000004000407308 */ /* 0x001e240000001000 */
[----:B0-----:R-:W-:-:S06]  /*24a0*/  IADD3 R62, PT, PT, R64, 0xffffffe, RZ ;  /* 0x0ffffffe403e7810 */ /* 0x001fcc0007ffe0ff */
[----:B------:R0:W1:Y:S02]  /*24b0*/  F2I.FTZ.U32.TRUNC.NTZ R63, R62 ;  /* 0x0000003e003f7305 */ /* 0x000064000021f000 */
[----:B0-----:R-:W-:Y:S02]  /*24c0*/  IMAD.MOV.U32 R62, RZ, RZ, RZ ;  /* 0x000000ffff3e7224 */ /* 0x001fe400078e00ff */
[----:B-1----:R-:W-:-:S04]  /*24d0*/  IMAD.MOV R59, RZ, RZ, -R63 ;  /* 0x000000ffff3b7224 */ /* 0x002fc800078e0a3f */
[----:B------:R-:W-:-:S04]  /*24e0*/  IMAD R59, R59, R58, RZ ;  /* 0x0000003a3b3b7224 */ /* 0x000fc800078e02ff */
[----:B------:R-:W-:-:S06]  /*24f0*/  IMAD.HI.U32 R72, R63, R59, R62 ;  /* 0x0000003b3f487227 */ /* 0x000fcc00078e003e */
[----:B------:R-:W-:-:S04]  /*2500*/  IMAD.HI.U32 R59, R72, R77, RZ ;  /* 0x0000004d483b7227 */ /* 0x000fc800078e00ff */
[----:B------:R-:W-:-:S04]  /*2510*/  IMAD.MOV R59, RZ, RZ, -R59 ;  /* 0x000000ffff3b7224 */ /* 0x000fc800078e0a3b */
[----:B------:R-:W-:-:S05]  /*2520*/  IMAD R77, R58, R59, R77 ;  /* 0x0000003b3a4d7224 */ /* 0x000fca00078e024d */
[----:B------:R-:W-:-:S13]  /*2530*/  ISETP.GE.U32.AND P0, PT, R77, R58, PT ;  /* 0x0000003a4d00720c */ /* 0x000fda0003f06070 */
[----:B------:R-:W-:-:S04]  /*2540*/  @P0 IADD3 R77, PT, PT, R77, -R58, RZ ;  /* 0x8000003a4d4d0210 */ /* 0x000fc80007ffe0ff */
[----:B------:R-:W-:-:S13]  /*2550*/  ISETP.GE.U32.AND P0, PT, R77, R58, PT ;  /* 0x0000003a4d00720c */ /* 0x000fda0003f06070 */
[----:B------:R-:W-:Y:S01]  /*2560*/  @P0 IMAD.IADD R77, R77, 0x1, -R58 ;  /* 0x000000014d4d0824 */ /* 0x000fe200078e0a3a */
[----:B------:R-:W-:Y:S01]  /*2570*/  @!P1 LOP3.LUT R77, RZ, R58, RZ, 0x33, !PT ;  /* 0x0000003aff4d9212 */ /* 0x000fe200078e33ff */
[----:B------:R-:W-:Y:S06]  /*2580*/  BRA `(.L_x_18) ;  /* 0x0000000000187947 */ /* 0x000fec0003800000 */
.L_x_19:
[----:B------:R-:W-:Y:S01]  /*2590*/  IMAD.MOV.U32 R75, RZ, RZ, R77 ;  /* 0x000000ffff4b7224 */ /* 0x000fe200078e004d */
[----:B------:R-:W-:Y:S02]  /*25a0*/  MOV R73, R76 ;  /* 0x0000004c00497202 */ /* 0x000fe40000000f00 */
[----:B------:R-:W-:-:S07]  /*25b0*/  MOV R74, 0x25d0 ;  /* 0x000025d0004a7802 */ /* 0x000fce0000000f00 */
[----:B--2--5:R-:W-:Y:S05]  /*25c0*/  CALL.REL.NOINC `($__internal_0_$__cuda_sm20_rem_u64) ;  /* 0x0000004000f07944 */ /* 0x024fea0003c00000 */
[----:B------:R-:W-:Y:S02]  /*25d0*/  IMAD.MOV.U32 R77, RZ, RZ, R86 ;  /* 0x000000ffff4d7224 */ /* 0x000fe400078e0056 */
[----:B------:R-:W-:-:S07]  /*25e0*/  IMAD.MOV.U32 R76, RZ, RZ, R58 ;  /* 0x000000ffff4c7224 */ /* 0x000fce00078e003a */
.L_x_18:
[----:B------:R-:W-:Y:S05]  /*25f0*/  BSYNC.RECONVERGENT B4 ;  /* 0x0000000000047941 */ /* 0x000fea0003800200 */
.L_x_17:
[----:B------:R-:W0:Y:S01]  /*2600*/  LDC.64 R58, c[0x3][0x8] ;  /* 0x00c00200ff3a7b82 */ /* 0x000e220000000a00 */
[-C--:B------:R-:W-:Y:S01]  /*2610*/  IMAD R64, R81, R84.reuse, RZ ;  /* 0x0000005451407224 */ /* 0x080fe200078e02ff */
[----:B------:R-:W-:Y:S01]  /*2620*/  BSSY.RECONVERGENT B4, `(.L_x_20) ;  /* 0x0000028000047945 */ /* 0x000fe20003800200 */
[-C--:B------:R-:W-:Y:S02]  /*2630*/  IMAD R72, R89, R84.reuse, RZ ;  /* 0x0000005459487224 */ /* 0x080fe400078e02ff */
[----:B------:R-:W-:-:S04]  /*2640*/  IMAD.WIDE.U32 R62, R84, R84, RZ ;  /* 0x00000054543e7225 */ /* 0x000fc800078e00ff */
[----:B------:R-:W-:Y:S02]  /*2650*/  IMAD R71, R84, R81, R64 ;  /* 0x0000005154477224 */ /* 0x000fe400078e0240 */
[----:B------:R-:W-:Y:S02]  /*2660*/  IMAD R73, R81, R79, R72 ;  /* 0x0000004f51497224 */ /* 0x000fe400078e0248 */
[----:B------:R-:W-:-:S04]  /*2670*/  IMAD.WIDE.U32 R84, R79, R84, RZ ;  /* 0x000000544f547225 */ /* 0x000fc800078e00ff */
[----:B------:R-:W-:Y:S01]  /*2680*/  IMAD.IADD R71, R63, 0x1, R71 ;  /* 0x000000013f477824 */ /* 0x000fe200078e0247 */
[----:B------:R-:W-:-:S04]  /*2690*/  IADD3 R73, PT, PT, R85, R73, RZ ;  /* 0x0000004955497210 */ /* 0x000fc80007ffe0ff */
[----:B------:R-:W-:-:S04]  /*26a0*/  LEA R75, P0, R84, R71, 0x1 ;  /* 0x00000047544b7211 */ /* 0x000fc800078008ff */
[----:B------:R-:W-:Y:S02]  /*26b0*/  LEA.HI.X R73, R84, RZ, R73, 0x1, P0 ;  /* 0x000000ff54497211 */ /* 0x000fe400000f0c49 */
        /* <DEDUP_REMOVED lines=10> */
[----:B0-----:R-:W-:-:S06]  /*2760*/  VIADD R64, R72, 0xffffffe ;  /* 0x0ffffffe48407836 */ /* 0x001fcc0000000000 */
[----:B------:R0:W1:Y:S02]  /*2770*/  F2I.FTZ.U32.TRUNC.NTZ R65, R64 ;  /* 0x0000004000417305 */ /* 0x000064000021f000 */
[----:B0-----:R-:W-:Y:S02]  /*2780*/  IMAD.MOV.U32 R64, RZ, RZ, RZ ;  /* 0x000000ffff407224 */ /* 0x001fe400078e00ff */
[----:B-1----:R-:W-:-:S04]  /*2790*/  IMAD.MOV R59, RZ, RZ, -R65 ;  /* 0x000000ffff3b7224 */ /* 0x002fc800078e0a41 */
[----:B------:R-:W-:-:S04]  /*27a0*/  IMAD R59, R59, R58, RZ ;  /* 0x0000003a3b3b7224 */ /* 0x000fc800078e02ff */
[----:B------:R-:W-:-:S06]  /*27b0*/  IMAD.HI.U32 R74, R65, R59, R64 ;  /* 0x0000003b414a7227 */ /* 0x000fcc00078e0040 */
[----:B------:R-:W-:-:S05]  /*27c0*/  IMAD.HI.U32 R59, R74, R75, RZ ;  /* 0x0000004b4a3b7227 */ /* 0x000fca00078e00ff */
[----:B------:R-:W-:-:S05]  /*27d0*/  IADD3 R59, PT, PT, -R59, RZ, RZ ;  /* 0x000000ff3b3b7210 */ /* 0x000fca0007ffe1ff */
[----:B------:R-:W-:-:S05]  /*27e0*/  IMAD R59, R58, R59, R75 ;  /* 0x0000003b3a3b7224 */ /* 0x000fca00078e024b */
[----:B------:R-:W-:-:S13]  /*27f0*/  ISETP.GE.U32.AND P0, PT, R59, R58, PT ;  /* 0x0000003a3b00720c */ /* 0x000fda0003f06070 */
[----:B------:R-:W-:-:S05]  /*2800*/  @P0 IMAD.IADD R59, R59, 0x1, -R58 ;  /* 0x000000013b3b0824 */ /* 0x000fca00078e0a3a */
[----:B------:R-:W-:-:S13]  /*2810*/  ISETP.GE.U32.AND P0, PT, R59, R58, PT ;  /* 0x0000003a3b00720c */ /* 0x000fda0003f06070 */
[----:B------:R-:W-:Y:S01]  /*2820*/  @P0 IMAD.IADD R59, R59, 0x1, -R58 ;  /* 0x000000013b3b0824 */ /* 0x000fe200078e0a3a */
[----:B------:R-:W-:-:S04]  /*2830*/  @!P1 LOP3.LUT R59, RZ, R58, RZ, 0x33, !PT ;  /* 0x0000003aff3b9212 */ /* 0x000fc800078e33ff */
[----:B------:R-:W-:Y:S01]  /*2840*/  MOV R75, R59 ;  /* 0x0000003b004b7202 */ /* 0x000fe20000000f00 */
[----:B------:R-:W-:Y:S06]  /*2850*/  BRA `(.L_x_21) ;  /* 0x0000000000107947 */ /* 0x000fec0003800000 */
.L_x_22:
[----:B------:R-:W-:-:S07]  /*2860*/  MOV R74, 0x2880 ;  /* 0x00002880004a7802 */ /* 0x000fce0000000f00 */
[----:B--2--5:R-:W-:Y:S05]  /*2870*/  CALL.REL.NOINC `($__internal_0_$__cuda_sm20_rem_u64) ;  /* 0x0000004000447944 */ /* 0x024fea0003c00000 */
[----:B------:R-:W-:Y:S02]  /*2880*/  IMAD.MOV.U32 R75, RZ, RZ, R86 ;  /* 0x000000ffff4b7224 */ /* 0x000fe400078e0056 */
[----:B------:R-:W-:-:S07]  /*2890*/  IMAD.MOV.U32 R73, RZ, RZ, R58 ;  /* 0x000000ffff497224 */ /* 0x000fce00078e003a */
.L_x_21:
[----:B------:R-:W-:Y:S05]  /*28a0*/  BSYNC.RECONVERGENT B4 ;  /* 0x0000000000047941 */ /* 0x000fea0003800200 */
.L_x_20:
[----:B------:R-:W0:Y:S01]  /*28b0*/  LDC.64 R58, c[0x3][0x8] ;  /* 0x00c00200ff3a7b82 */ /* 0x000e220000000a00 */
[C---:B------:R-:W-:Y:S01]  /*28c0*/  SHF.L.U64.HI R78, R62.reuse, 0x2, R71 ;  /* 0x000000023e4e7819 */ /* 0x040fe20000010247 */
[----:B------:R-:W-:Y:S01]  /*28d0*/  IMAD.SHL.U32 R89, R62, 0x4, RZ ;  /* 0x000000043e597824 */ /* 0x000fe200078e00ff */
[C---:B------:R-:W-:Y:S01]  /*28e0*/  SHF.L.U32 R79, R75.reuse, 0x2, RZ ;  /* 0x000000024b4f7819 */ /* 0x040fe200000006ff */
[----:B------:R-:W-:Y:S01]  /*28f0*/  BSSY.RECONVERGENT B4, `(.L_x_23) ;  /* 0x000002b000047945 */ /* 0x000fe20003800200 */
[----:B------:R-:W-:Y:S01]  /*2900*/  SHF.L.U64.HI R81, R75, 0x2, R73 ;  /* 0x000000024b517819 */ /* 0x000fe20000010249 */
[----:B------:R-:W-:Y:S02]  /*2910*/  IMAD R63, R78, R89, RZ ;  /* 0x000000594e3f7224 */ /* 0x000fe400078e02ff */
[----:B------:R-:W-:Y:S02]  /*2920*/  IMAD R64, R71, R79, RZ ;  /* 0x0000004f47407224 */ /* 0x000fe400078e02ff */
[----:B------:R-:W-:-:S04]  /*2930*/  IMAD.WIDE.U32 R72, R89, R89, RZ ;  /* 0x0000005959487225 */ /* 0x000fc800078e00ff */
[----:B------:R-:W-:Y:S02]  /*2940*/  IMAD R71, R89, R78, R63 ;  /* 0x0000004e59477224 */ /* 0x000fe400078e023f */
[----:B------:R-:W-:Y:S02]  /*2950*/  IMAD R65, R81, R62, R64 ;  /* 0x0000003e51417224 */ /* 0x000fe400078e0240 */
[----:B------:R-:W-:-:S04]  /*2960*/  IMAD.WIDE.U32 R62, R62, R79, RZ ;  /* 0x0000004f3e3e7225 */ /* 0x000fc800078e00ff */
[----:B------:R-:W-:Y:S02]  /*2970*/  IMAD.IADD R71, R73, 0x1, R71 ;  /* 0x0000000149477824 */ /* 0x000fe400078e0247 */
[----:B------:R-:W-:-:S03]  /*2980*/  IMAD.IADD R65, R63, 0x1, R65 ;  /* 0x000000013f417824 */ /* 0x000fc600078e0241 */
        /* <DEDUP_REMOVED lines=27> */
.L_x_25:
[----:B------:R-:W-:Y:S01]  /*2b40*/  IMAD.MOV.U32 R75, RZ, RZ, R63 ;  /* 0x000000ffff4b7224 */ /* 0x000fe200078e003f */
[----:B------:R-:W-:Y:S01]  /*2b50*/  MOV R74, 0x2b80 ;  /* 0x00002b80004a7802 */ /* 0x000fe20000000f00 */
[----:B------:R-:W-:-:S07]  /*2b60*/  IMAD.MOV.U32 R73, RZ, RZ, R62 ;  /* 0x000000ffff497224 */ /* 0x000fce00078e003e */
[----:B--2--5:R-:W-:Y:S05]  /*2b70*/  CALL.REL.NOINC `($__internal_0_$__cuda_sm20_rem_u64) ;  /* 0x0000003c00847944 */ /* 0x024fea0003c00000 */
[----:B------:R-:W-:Y:S01]  /*2b80*/  MOV R63, R86 ;  /* 0x00000056003f7202 */ /* 0x000fe20000000f00 */
[----:B------:R-:W-:-:S07]  /*2b90*/  IMAD.MOV.U32 R62, RZ, RZ, R58 ;  /* 0x000000ffff3e7224 */ /* 0x000fce00078e003a */
.L_x_24:
[----:B------:R-:W-:Y:S05]  /*2ba0*/  BSYNC.RECONVERGENT B4 ;  /* 0x0000000000047941 */ /* 0x000fea0003800200 */
.L_x_23:
[C---:B------:R-:W-:Y:S01]  /*2bb0*/  IMAD.SHL.U32 R80, R60.reuse, 0x4, RZ ;  /* 0x000000043c507824 */ /* 0x040fe200078e00ff */
[----:B------:R-:W-:Y:S01]  /*2bc0*/  SHF.L.U64.HI R82, R60, 0x2, R83 ;  /* 0x000000023c527819 */ /* 0x000fe20000010253 */
[----:B------:R-:W-:Y:S01]  /*2bd0*/  IMAD R76, R76, R89, RZ ;  /* 0x000000594c4c7224 */ /* 0x000fe200078e02ff */
[----:B------:R-:W-:Y:S01]  /*2be0*/  BSSY.RECONVERGENT B4, `(.L_x_26) ;  /* 0x0000030000047945 */ /* 0x000fe20003800200 */
[-C--:B------:R-:W-:Y:S02]  /*2bf0*/  IMAD R58, R78, R80.reuse, RZ ;  /* 0x000000504e3a7224 */ /* 0x080fe400078e02ff */
[----:B------:R-:W-:-:S04]  /*2c00*/  IMAD.WIDE.U32 R60, R89, R80, RZ ;  /* 0x00000050593c7225 */ /* 0x000fc800078e00ff */
[-C--:B------:R-:W-:Y:S02]  /*2c10*/  IMAD R65, R82, R89.reuse, R58 ;  /* 0x0000005952417224 */ /* 0x080fe400078e023a */
[----:B------:R-:W0:Y:S01]  /*2c20*/  LDC.64 R58, c[0x3][0x8] ;  /* 0x00c00200ff3a7b82 */ /* 0x000e220000000a00 */
[C---:B------:R-:W-:Y:S02]  /*2c30*/  IMAD R73, R77.reuse, R78, R76 ;  /* 0x0000004e4d497224 */ /* 0x040fe400078e024c */
[----:B------:R-:W-:-:S04]  /*2c40*/  IMAD.WIDE.U32 R74, R77, R89, RZ ;  /* 0x000000594d4a7225 */ /* 0x000fc800078e00ff */
[----:B------:R-:W-:Y:S01]  /*2c50*/  IMAD.IADD R78, R61, 0x1, R65 ;  /* 0x000000013d4e7824 */ /* 0x000fe200078e0241 */
[----:B------:R-:W-:Y:S01]  /*2c60*/  IADD3 R61, PT, PT, R75, R73, RZ ;  /* 0x000000494b3d7210 */ /* 0x000fe20007ffe0ff */
[----:B------:R-:W-:Y:S02]  /*2c70*/  IMAD R81, R81, R80, RZ ;  /* 0x0000005051517224 */ /* 0x000fe400078e02ff */
[----:B------:R-:W-:Y:S01]  /*2c80*/  IMAD.MOV.U32 R76, RZ, RZ, R60 ;  /* 0x000000ffff4c7224 */ /* 0x000fe200078e003c */
[----:B------:R-:W-:Y:S01]  /*2c90*/  LEA R64, P0, R74, R78, 0x2 ;  /* 0x0000004e4a407211 */ /* 0x000fe200078010ff */
[----:B------:R-:W-:-:S03]  /*2ca0*/  IMAD R81, R82, R79, R81 ;  /* 0x0000004f52517224 */ /* 0x000fc600078e0251 */
[----:B------:R-:W-:-:S03]  /*2cb0*/  LEA.HI.X R65, R74, RZ, R61, 0x2, P0 ;  /* 0x000000ff4a417211 */ /* 0x000fc600000f143d */
[----:B------:R-:W-:-:S04]  /*2cc0*/  IMAD.WIDE.U32 R64, R80, R79, R64 ;  /* 0x0000004f50407225 */ /* 0x000fc800078e0040 */
[----:B------:R-:W-:Y:S01]  /*2cd0*/  IMAD.IADD R80, R65, 0x1, R81 ;  /* 0x0000000141507824 */ /* 0x000fe200078e0251 */
[----:B0-----:R-:W-:Y:S01]  /*2ce0*/  ISETP.GT.U32.AND P0, PT, R64, R58, PT ;  /* 0x0000003a4000720c */ /* 0x001fe20003f04070 */
[----:B------:R-:W-:-:S03]  /*2cf0*/  IMAD.MOV.U32 R77, RZ, RZ, R64 ;  /* 0x000000ffff4d7224 */ /* 0x000fc600078e0040 */
        /* <DEDUP_REMOVED lines=24> */
.L_x_28:
[----:B------:R-:W-:Y:S01]  /*2e80*/  IMAD.MOV.U32 R75, RZ, RZ, R77 ;  /* 0x000000ffff4b7224 */ /* 0x000fe200078e004d */
[----:B------:R-:W-:Y:S02]  /*2e90*/  MOV R73, R80 ;  /* 0x0000005000497202 */ /* 0x000fe40000000f00 */
[----:B------:R-:W-:-:S07]  /*2ea0*/  MOV R74, 0x2ec0 ;  /* 0x00002ec0004a7802 */ /* 0x000fce0000000f00 */
[----:B--2--5:R-:W-:Y:S05]  /*2eb0*/  CALL.REL.NOINC `($__internal_0_$__cuda_sm20_rem_u64) ;  /* 0x0000003800b47944 */ /* 0x024fea0003c00000 */
[----:B------:R-:W-:Y:S02]  /*2ec0*/  IMAD.MOV.U32 R77, RZ, RZ, R86 ;  /* 0x000000ffff4d7224 */ /* 0x000fe400078e0056 */
[----:B------:R-:W-:-:S07]  /*2ed0*/  IMAD.MOV.U32 R80, RZ, RZ, R58 ;  /* 0x000000ffff507224 */ /* 0x000fce00078e003a */
.L_x_27:
[----:B------:R-:W-:Y:S05]  /*2ee0*/  BSYNC.RECONVERGENT B4 ;  /* 0x0000000000047941 */ /* 0x000fea0003800200 */
.L_x_26:
[-C--:B------:R-:W-:Y:S01]  /*2ef0*/  IMAD R59, R78, R70.reuse, RZ ;  /* 0x000000464e3b7224 */ /* 0x080fe200078e02ff */
[----:B------:R-:W-:Y:S01]  /*2f00*/  BSSY.RECONVERGENT B4, `(.L_x_29) ;  /* 0x000002d000047945 */ /* 0x000fe20003800200 */
[----:B------:R-:W-:-:S04]  /*2f10*/  IMAD.WIDE.U32 R60, R76, R70, RZ ;  /* 0x000000464c3c7225 */ /* 0x000fc800078e00ff */
[-C--:B------:R-:W-:Y:S02]  /*2f20*/  IMAD R83, R68, R76.reuse, R59 ;  /* 0x0000004c44537224 */ /* 0x080fe400078e023b */
[----:B------:R-:W0:Y:S01]  /*2f30*/  LDC.64 R58, c[0x3][0x8] ;  /* 0x00c00200ff3a7b82 */ /* 0x000e220000000a00 */
[----:B------:R-:W-:Y:S02]  /*2f40*/  IMAD R65, R78, R55, RZ ;  /* 0x000000374e417224 */ /* 0x000fe400078e02ff */
[----:B------:R-:W-:Y:S02]  /*2f50*/  IMAD.IADD R82, R61, 0x1, R83 ;  /* 0x000000013d527824 */ /* 0x000fe400078e0253 */
[----:B------:R-:W-:Y:S02]  /*2f60*/  HFMA2 R83, -RZ, RZ, 0, 0 ;  /* 0x00000000ff537431 */ /* 0x000fe400000001ff */
[-C--:B------:R-:W-:Y:S02]  /*2f70*/  IMAD R73, R56, R76.reuse, R65 ;  /* 0x0000004c38497224 */ /* 0x080fe400078e0241 */
[----:B------:R-:W-:-:S04]  /*2f80*/  IMAD.WIDE.U32 R64, R55, R76, R82 ;  /* 0x0000004c37407225 */ /* 0x000fc800078e0052 */
[-C--:B------:R-:W-:Y:S02]  /*2f90*/  IMAD R55, R80, R60.reuse, RZ ;  /* 0x0000003c50377224 */ /* 0x080fe400078e02ff */
[----:B------:R-:W-:Y:S02]  /*2fa0*/  IMAD.IADD R65, R65, 0x1, R73 ;  /* 0x0000000141417824 */ /* 0x000fe400078e0249 */
[----:B------:R-:W-:Y:S02]  /*2fb0*/  IMAD R55, R82, R77, R55 ;  /* 0x0000004d52377224 */ /* 0x000fe400078e0237 */
        /* <DEDUP_REMOVED lines=26> */
[----:B------:R-:W-:-:S05]  /*3160*/  @!P1 LOP3.LUT R55, RZ, R58, RZ, 0x33, !PT ;  /* 0x0000003aff379212 */ /* 0x000fca00078e33ff */
[----:B------:R-:W-:Y:S01]  /*3170*/  IMAD.MOV.U32 R75, RZ, RZ, R55 ;  /* 0x000000ffff4b7224 */ /* 0x000fe200078e0037 */
[----:B------:R-:W-:Y:S06]  /*3180*/  BRA `(.L_x_30) ;  /* 0x0000000000107947 */ /* 0x000fec0003800000 */
.L_x_31:
[----:B------:R-:W-:-:S07]  /*3190*/  MOV R74, 0x31b0 ;  /* 0x000031b0004a7802 */ /* 0x000fce0000000f00 */
[----:B--2--5:R-:W-:Y:S05]  /*31a0*/  CALL.REL.NOINC `($__internal_0_$__cuda_sm20_rem_u64) ;  /* 0x0000003400f87944 */ /* 0x024fea0003c00000 */
[----:B------:R-:W-:Y:S01]  /*31b0*/  MOV R75, R86 ;  /* 0x00000056004b7202 */ /* 0x000fe20000000f00 */
[----:B------:R-:W-:-:S07]  /*31c0*/  IMAD.MOV.U32 R73, RZ, RZ, R58 ;  /* 0x000000ffff497224 */ /* 0x000fce00078e003a */
.L_x_30:
[----:B------:R-:W-:Y:S05]  /*31d0*/  BSYNC.RECONVERGENT B4 ;  /* 0x0000000000047941 */ /* 0x000fea0003800200 */
.L_x_29:
[C---:B------:R-:W-:Y:S01]  /*31e0*/  SHF.L.U64.HI R99, R60.reuse, 0x1, R82 ;  /* 0x000000013c637819 */ /* 0x040fe20000010252 */
[----:B------:R-:W-:Y:S01]  /*31f0*/  IMAD.SHL.U32 R97, R60, 0x2, RZ ;  /* 0x000000023c617824 */ /* 0x000fe200078e00ff */
[C---:B------:R-:W-:Y:S01]  /*3200*/  SHF.L.U64.HI R96, R75.reuse, 0x1, R73 ;  /* 0x000000014b607819 */ /* 0x040fe20000010249 */
[----:B------:R-:W-:Y:S01]  /*3210*/  IMAD.SHL.U32 R94, R75, 0x2, RZ ;  /* 0x000000024b5e7824 */ /* 0x000fe200078e00ff */
[----:B------:R-:W-:-:S07]  /*3220*/  CS2R R82, SRZ ;  /* 0x0000000000527805 */ /* 0x000fce000001ff00 */
.L_x_16:
[----:B------:R-:W-:Y:S05]  /*3230*/  BSYNC.RECONVERGENT B3 ;  /* 0x0000000000037941 */ /* 0x000fea0003800200 */
.L_x_15:
[----:B------:R-:W-:-:S04]  /*3240*/  IADD3 R50, PT, PT, R50, 0x1, RZ ;  /* 0x0000000132327810 */ /* 0x000fc80007ffe0ff */
[----:B------:R-:W-:-:S13]  /*3250*/  ISETP.NE.AND P0, PT, R50, 0x100, PT ;  /* 0x000001003200780c */ /* 0x000fda0003f05270 */
[----:B------:R-:W-:Y:S05]  /*3260*/  @P0 BRA `(.L_x_32) ;  /* 0xffffffe800800947 */ /* 0x000fea000383ffff */
.L_x_14:
[----:B------:R-:W-:Y:S05]  /*3270*/  BSYNC.RECONVERGENT B2 ;  /* 0x0000000000027941 */ /* 0x000fea0003800200 */
.L_x_9:
[----:B------:R-:W-:Y:S05]  /*3280*/  BRA `(.L_x_7) ;  /* 0x0000001400f07947 */ /* 0x000fea0003800000 */
.L_x_8:
[----:B------:R-:W-:Y:S02]  /*3290*/  HFMA2 R93, -RZ, RZ, 0, 0 ;  /* 0x00000000ff5d7431 */ /* 0x000fe400000001ff */
[----:B------:R-:W-:Y:S01]  /*32a0*/  IMAD.MOV.U32 R92, RZ, RZ, 0x1 ;  /* 0x00000001ff5c7424 */ /* 0x000fe200078e00ff */
[----:B------:R-:W-:Y:S01]  /*32b0*/  CS2R R48, SRZ ;  /* 0x0000000000307805 */ /* 0x000fe2000001ff00 */
[----:B------:R-:W-:Y:S01]  /*32c0*/  IMAD.MOV.U32 R95, RZ, RZ, RZ ;  /* 0x000000ffff5f7224 */ /* 0x000fe200078e00ff */
[----:B------:R-:W-:Y:S02]  /*32d0*/  CS2R R54, SRZ ;  /* 0x0000000000367805 */ /* 0x000fe4000001ff00 */
[----:B------:R-:W-:Y:S02]  /*32e0*/  CS2R R46, SRZ ;  /* 0x00000000002e7805 */ /* 0x000fe4000001ff00 */
[----:B------:R-:W-:Y:S02]  /*32f0*/  CS2R R44, SRZ ;  /* 0x00000000002c7805 */ /* 0x000fe4000001ff00 */
[----:B------:R-:W-:-:S02]  /*3300*/  CS2R R42, SRZ ;  /* 0x00000000002a7805 */ /* 0x000fc4000001ff00 */
[----:B------:R-:W-:Y:S02]  /*3310*/  CS2R R56, SRZ ;  /* 0x0000000000387805 */ /* 0x000fe4000001ff00 */
[----:B------:R-:W-:Y:S01]  /*3320*/  CS2R R60, SRZ ;  /* 0x00000000003c7805 */ /* 0x000fe2000001ff00 */
[----:B------:R-:W-:Y:S01]  /*3330*/  IMAD.MOV.U32 R66, RZ, RZ, RZ ;  /* 0x000000ffff427224 */ /* 0x000fe200078e00ff */
[----:B------:R-:W-:Y:S01]  /*3340*/  CS2R R90, SRZ ;  /* 0x00000000005a7805 */ /* 0x000fe2000001ff00 */
[----:B------:R-:W-:-:S07]  /*3350*/  IMAD.MOV.U32 R88, RZ, RZ, RZ ;  /* 0x000000ffff587224 */ /* 0x000fce00078e00ff */
.L_x_52:
[----:B------:R-:W-:-:S05]  /*3360*/  SHF.R.U32.HI R50, RZ, 0x6, R54 ;  /* 0x00000006ff327819 */ /* 0x000fca0000011636 */
[----:B------:R-:W-:-:S06]  /*3370*/  IMAD R50, R50, 0x8, R35 ;  /* 0x0000000832327824 */ /* 0x000fcc00078e0223 */
[----:B------:R-:W3:Y:S01]  /*3380*/  LDL.64 R50, [R50] ;  /* 0x0000000032327983 */ /* 0x000ee20000100a00 */
[----:B------:R-:W-:Y:S01]  /*3390*/  LOP3.LUT R53, R54, 0x3f, RZ, 0xc0, !PT ;  /* 0x0000003f36357812 */ /* 0x000fe200078ec0ff */
[----:B------:R-:W-:Y:S01]  /*33a0*/  BSSY.RECONVERGENT B2, `(.L_x_33) ;  /* 0x0000042000027945 */ /* 0x000fe20003800200 */
[----:B------:R-:W-:Y:S01]  /*33b0*/  LOP3.LUT P0, RZ, R2, R7, R0, 0xfe, !PT ;  /* 0x0000000702ff7212 */ /* 0x000fe2000780fe00 */
[----:B------:R-:W-:Y:S01]  /*33c0*/  IMAD.MOV.U32 R81, RZ, RZ, R92 ;  /* 0x000000ffff517224 */ /* 0x000fe200078e005c */
[----:B------:R-:W-:Y:S01]  /*33d0*/  LOP3.LUT R52, R5, R4, RZ, 0xfc, !PT ;  /* 0x0000000405347212 */ /* 0x000fe200078efcff */
[----:B------:R-:W-:Y:S01]  /*33e0*/  IMAD.MOV.U32 R87, RZ, RZ, R77 ;  /* 0x000000ffff577224 */ /* 0x000fe200078e004d */
[----:B------:R-:W-:Y:S01]  /*33f0*/  ISETP.GT.U32.AND P2, PT, R54, 0x40, PT ;  /* 0x000000403600780c */ /* 0x000fe20003f44070 */
        /* <DEDUP_REMOVED lines=9> */
[----:B---3--:R-:W-:-:S04]  /*3490*/  SHF.R.U64 R51, R50, R53, R51 ;  /* 0x0000003532337219 */ /* 0x008fc80000001233 */
[----:B------:R-:W-:-:S04]  /*34a0*/  LOP3.LUT R51, R51, 0x1, RZ, 0xc0, !PT ;  /* 0x0000000133337812 */ /* 0x000fc800078ec0ff */
[----:B------:R-:W-:-:S04]  /*34b0*/  ISETP.NE.U32.AND P1, PT, R51, 0x1, PT ;  /* 0x000000013300780c */ /* 0x000fc80003f25070 */
        /* <DEDUP_REMOVED lines=32> */
[----:B------:R-:W0:Y:S01]  /*36c0*/  LDCU.128 UR20, c[0x3][URZ] ;  /* 0x00c00000ff1477ac */ /* 0x000e220008000c00 */
[----:B------:R-:W-:Y:S02]  /*36d0*/  HFMA2 R56, -RZ, RZ, 0, 0 ;  /* 0x00000000ff387431 */ /* 0x000fe400000001ff */
[----:B------:R-:W-:Y:S01]  /*36e0*/  IMAD.MOV.U32 R61, RZ, RZ, R73 ;  /* 0x000000ffff3d7224 */ /* 0x000fe200078e0049 */
[----:B------:R-:W-:Y:S01]  /*36f0*/  MOV R66, R74 ;  /* 0x0000004a00427202 */ /* 0x000fe20000000f00 */
[----:B------:R-:W1:Y:S01]  /*3700*/  LDCU.64 UR4, c[0x3][0x10] ;  /* 0x00c00200ff0477ac */ /* 0x000e620008000a00 */
[----:B------:R-:W-:Y:S02]  /*3710*/  IMAD.MOV.U32 R60, RZ, RZ, R67 ;  /* 0x000000ffff3c7224 */ /* 0x000fe400078e0043 */
[----:B------:R-:W-:Y:S02]  /*3720*/  IMAD.MOV.U32 R57, RZ, RZ, R69 ;  /* 0x000000ffff397224 */ /* 0x000fe400078e0045 */
[----:B------:R-:W-:Y:S01]  /*3730*/  IMAD.MOV.U32 R55, RZ, RZ, 0x1 ;  /* 0x00000001ff377424 */ /* 0x000fe200078e00ff */
[----:B0-----:R-:W-:-:S02]  /*3740*/  IADD3 R46, P1, P3, R52, -UR22, R63 ;  /* 0x80000016342e7c10 */ /* 0x001fc4000fb3e03f */
[----:B------:R-:W-:Y:S02]  /*3750*/  IADD3 R48, P4, P5, R51, -UR20, R72 ;  /* 0x8000001433307c10 */ /* 0x000fe4000fd9e048 */
[----:B------:R-:W-:Y:S02]  /*3760*/  IADD3.X R47, PT, PT, R53, ~UR23, R62, P1, P3 ;  /* 0x80000017352f7c10 */ /* 0x000fe40008fe643e */
[----:B------:R-:W-:Y:S02]  /*3770*/  IADD3.X R49, PT, PT, R50, ~UR21, R71, P4, P5 ;  /* 0x8000001532317c10 */ /* 0x000fe4000a7ea447 */
[----:B------:R-:W-:Y:S02]  /*3780*/  IADD3 R43, P1, PT, R65, R40, RZ ;  /* 0x00000028412b7210 */ /* 0x000fe40007f3e0ff */
[----:B-1----:R-:W-:-:S03]  /*3790*/  IADD3 R44, P4, P5, R59, -UR4, R82 ;  /* 0x800000043b2c7c10 */ /* 0x002fc6000fd9e052 */
[----:B------:R-:W-:Y:S01]  /*37a0*/  IMAD.X R42, R64, 0x1, R41, P1 ;  /* 0x00000001402a7824 */ /* 0x000fe200008e0629 */
[----:B------:R-:W-:-:S09]  /*37b0*/  IADD3.X R45, PT, PT, R58, ~UR5, R83, P4, P5 ;  /* 0x800000053a2d7c10 */ /* 0x000fd2000a7ea453 */
.L_x_34:
[----:B------:R-:W-:Y:S05]  /*37c0*/  BSYNC.RECONVERGENT B2 ;  /* 0x0000000000027941 */ /* 0x000fea0003800200 */
.L_x_33:
[----:B------:R-:W-:Y:S02]  /*37d0*/  IMAD.MOV.U32 R67, RZ, RZ, R88 ;  /* 0x000000ffff437224 */ /* 0x000fe400078e0058 */
[----:B------:R-:W-:Y:S01]  /*37e0*/  IMAD.MOV.U32 R69, RZ, RZ, R90 ;  /* 0x000000ffff457224 */ /* 0x000fe200078e005a */
[----:B------:R-:W-:Y:S06]  /*37f0*/  @!P0 BRA P2, `(.L_x_7) ;  /* 0x0000001000948947 */ /* 0x000fec0001000000 */
[----:B------:R-:W-:Y:S01]  /*3800*/  ISETP.NE.AND P0, PT, R54, 0xff, PT ;  /* 0x000000ff3600780c */ /* 0x000fe20003f05270 */
[----:B------:R-:W-:-:S12]  /*3810*/  BSSY.RECONVERGENT B2, `(.L_x_35) ;  /* 0x0000120000027945 */ /* 0x000fd80003800200 */
[----:B------:R-:W-:Y:S05]  /*3820*/  @!P0 BRA `(.L_x_36) ;  /* 0x0000001000788947 */ /* 0x000fea0003800000 */
[----:B------:R-:W-:Y:S02]  /*3830*/  LOP3.LUT P0, RZ, R91, R88, R92, 0xfe, !PT ;  /* 0x000000585bff7212 */ /* 0x000fe4000780fe5c */
[----:B------:R-:W-:Y:S02]  /*3840*/  CS2R R40, SRZ ;  /* 0x0000000000287805 */ /* 0x000fe4000001ff00 */
[----:B------:R-:W-:Y:S01]  /*3850*/  LOP3.LUT R50, R90, R95, RZ, 0xfc, !PT ;  /* 0x0000005f5a327212 */ /* 0x000fe200078efcff */
[----:B------:R-:W-:Y:S01]  /*3860*/  HFMA2 R95, -RZ, RZ, 0, 0 ;  /* 0x00000000ff5f7431 */ /* 0x000fe200000001ff */
[----:B------:R-:W-:Y:S02]  /*3870*/  CS2R R76, SRZ ;  /* 0x00000000004c7805 */ /* 0x000fe4000001ff00 */
[----:B------:R-:W-:Y:S01]  /*3880*/  MOV R80, RZ ;  /* 0x000000ff00507202 */ /* 0x000fe20000000f00 */
[----:B------:R-:W-:Y:S01]  /*3890*/  IMAD.MOV.U32 R78, RZ, RZ, RZ ;  /* 0x000000ffff4e7224 */ /* 0x000fe200078e00ff */
[----:B------:R-:W-:-:S02]  /*38a0*/  LOP3.LUT P0, RZ, R50, R93, RZ, 0xfc, P0 ;  /* 0x0000005d32ff7212 */ /* 0x000fc4000000fcff */
[----:B------:R-:W-:Y:S02]  /*38b0*/  CS2R R82, SRZ ;  /* 0x0000000000527805 */ /* 0x000fe4000001ff00 */
[----:B------:R-:W-:Y:S01]  /*38c0*/  CS2R R62, SRZ ;  /* 0x00000000003e7805 */ /* 0x000fe2000001ff00 */
[----:B------:R-:W-:Y:S01]  /*38d0*/  IMAD.MOV.U32 R72, RZ, RZ, RZ ;  /* 0x000000ffff487224 */ /* 0x000fe200078e00ff */
[----:B------:R-:W-:Y:S01]  /*38e0*/  CS2R R92, SRZ ;  /* 0x00000000005c7805 */ /* 0x000fe2000001ff00 */
[----:B------:R-:W-:Y:S01]  /*38f0*/  IMAD.MOV.U32 R71, RZ, RZ, RZ ;  /* 0x000000ffff477224 */ /* 0x000fe200078e00ff */
[----:B------:R-:W-:Y:S01]  /*3900*/  CS2R R90, SRZ ;  /* 0x00000000005a7805 */ /* 0x000fe2000001ff00 */
[----:B------:R-:W-:-:S04]  /*3910*/  IMAD.MOV.U32 R88, RZ, RZ, RZ ;  /* 0x000000ffff587224 */ /* 0x000fc800078e00ff */
[----:B------:R-:W-:Y:S05]  /*3920*/  @!P0 BRA `(.L_x_36) ;  /* 0x0000001000388947 */ /* 0x000fea0003800000 */
[-C--:B------:R-:W-:Y:S01]  /*3930*/  IMAD R50, R84, R75.reuse, RZ ;  /* 0x0000004b54327224 */ /* 0x080fe200078e02ff */
[----:B------:R-:W0:Y:S01]  /*3940*/  LDC.64 R52, c[0x3][0x8] ;  /* 0x00c00200ff347b82 */ /* 0x000e220000000a00 */
[C---:B------:R-:W-:Y:S01]  /*3950*/  IMAD.WIDE.U32 R58, R68.reuse, R75, RZ ;  /* 0x0000004b443a7225 */ /* 0x040fe200078e00ff */
[----:B------:R-:W-:Y:S03]  /*3960*/  BSSY.RECONVERGENT B3, `(.L_x_37) ;  /* 0x000002b000037945 */ /* 0x000fe60003800200 */
[----:B------:R-:W-:Y:S02]  /*3970*/  IMAD R51, R68, R85, R50 ;  /* 0x0000005544337224 */ /* 0x000fe400078e0232 */
[----:B------:R-:W-:Y:S02]  /*3980*/  IMAD R50, R70, R75, RZ ;  /* 0x0000004b46327224 */ /* 0x000fe400078e02ff */
[----:B------:R-:W-:-:S02]  /*3990*/  IMAD.IADD R59, R59, 0x1, R51 ;  /* 0x000000013b3b7824 */ /* 0x000fc400078e0233 */
[C---:B------:R-:W-:Y:S02]  /*39a0*/  IMAD R71, R89.reuse, R85, R50 ;  /* 0x0000005559477224 */ /* 0x040fe400078e0232 */
[----:B------:R-:W-:-:S04]  /*39b0*/  IMAD.WIDE.U32 R50, R89, R75, RZ ;  /* 0x0000004b59327225 */ /* 0x000fc800078e00ff */
[----:B------:R-:W-:-:S04]  /*39c0*/  IMAD.WIDE.U32 R58, R89, R87, R58 ;  /* 0x00000057593a7225 */ /* 0x000fc800078e003a */
[----:B------:R-:W-:Y:S02]  /*39d0*/  IMAD R87, R70, R87, RZ ;  /* 0x0000005746577224 */ /* 0x000fe400078e02ff */
[----:B------:R-:W-:Y:S02]  /*39e0*/  IMAD.IADD R71, R51, 0x1, R71 ;  /* 0x0000000133477824 */ /* 0x000fe400078e0247 */
[----:B------:R-:W-:-:S03]  /*39f0*/  IMAD R87, R89, R86, R87 ;  /* 0x0000005659577224 */ /* 0x000fc600078e0257 */
[----:B------:R-:W-:-:S04]  /*3a00*/  IADD3 R86, P0, PT, R71, R58, RZ ;  /* 0x0000003a47567210 */ /* 0x000fc80007f1e0ff */
[----:B------:R-:W-:Y:S02]  /*3a10*/  IADD3.X R76, PT, PT, R59, R87, RZ, P0, !PT ;  /* 0x000000573b4c7210 */ /* 0x000fe400007fe4ff */
        /* <DEDUP_REMOVED lines=26> */
.L_x_39:
[----:B------:R-:W-:Y:S01]  /*3bc0*/  IMAD.MOV.U32 R75, RZ, RZ, R86 ;  /* 0x000000ffff4b7224 */ /* 0x000fe200078e0056 */
[----:B------:R-:W-:Y:S01]  /*3bd0*/  MOV R74, 0x3c00 ;  /* 0x00003c00004a7802 */ /* 0x000fe20000000f00 */
[----:B------:R-:W-:-:S07]  /*3be0*/  IMAD.MOV.U32 R73, RZ, RZ, R76 ;  /* 0x000000ffff497224 */ /* 0x000fce00078e004c */
[----:B--2--5:R-:W-:Y:S05]  /*3bf0*/  CALL.REL.NOINC `($__internal_0_$__cuda_sm20_rem_u64) ;  /* 0x0000002c00647944 */ /* 0x024fea0003c00000 */
[----:B------:R-:W-:-:S07]  /*3c00*/  IMAD.MOV.U32 R76, RZ, RZ, R58 ;  /* 0x000000ffff4c7224 */ /* 0x000fce00078e003a */
.L_x_38:
[----:B------:R-:W-:Y:S05]  /*3c10*/  BSYNC.RECONVERGENT B3 ;  /* 0x0000000000037941 */ /* 0x000fea0003800200 */
.L_x_37:
[----:B------:R-:W0:Y:S01]  /*3c20*/  LDC.64 R58, c[0x3][0x8] ;  /* 0x00c00200ff3a7b82 */ /* 0x000e220000000a00 */
[-C--:B------:R-:W-:Y:S01]  /*3c30*/  IMAD R51, R70, R89.reuse, RZ ;  /* 0x0000005946337224 */ /* 0x080fe200078e02ff */
[----:B------:R-:W-:Y:S01]  /*3c40*/  BSSY.RECONVERGENT B3, `(.L_x_40) ;  /* 0x000002c000037945 */ /* 0x000fe20003800200 */
[-C--:B------:R-:W-:Y:S01]  /*3c50*/  IMAD R63, R84, R89.reuse, RZ ;  /* 0x00000059543f7224 */ /* 0x080fe200078e02ff */
[----:B------:R-:W-:Y:S01]  /*3c60*/  SHF.L.U64.HI R76, R86, 0x2, R76 ;  /* 0x00000002564c7819 */ /* 0x000fe2000001024c */
[----:B------:R-:W-:-:S04]  /*3c70*/  IMAD.WIDE.U32 R52, R89, R89, RZ ;  /* 0x0000005959347225 */ /* 0x000fc800078e00ff */
[----:B------:R-:W-:Y:S02]  /*3c80*/  IMAD R51, R89, R70, R51 ;  /* 0x0000004659337224 */ /* 0x000fe400078e0233 */
[----:B------:R-:W-:Y:S02]  /*3c90*/  IMAD R73, R70, R68, R63 ;  /* 0x0000004446497224 */ /* 0x000fe400078e023f */
[----:B------:R-:W-:Y:S01]  /*3ca0*/  IMAD.WIDE.U32 R64, R68, R89, RZ ;  /* 0x0000005944407225 */ /* 0x000fe200078e00ff */
[----:B------:R-:W-:Y:S02]  /*3cb0*/  IADD3 R63, PT, PT, R53, R51, RZ ;  /* 0x00000033353f7210 */ /* 0x000fe40007ffe0ff */
[----:B------:R-:W-:Y:S01]  /*3cc0*/  SHF.L.U64.HI R68, R50, 0x2, R71 ;  /* 0x0000000232447819 */ /* 0x000fe20000010247 */
[----:B------:R-:W-:Y:S01]  /*3cd0*/  IMAD.IADD R73, R65, 0x1, R73 ;  /* 0x0000000141497824 */ /* 0x000fe200078e0249 */
[----:B------:R-:W-:Y:S01]  /*3ce0*/  LEA R75, P0, R64, R63, 0x1 ;  /* 0x0000003f404b7211 */ /* 0x000fe200078008ff */
[----:B------:R-:W-:-:S02]  /*3cf0*/  IMAD.SHL.U32 R70, R50, 0x4, RZ ;  /* 0x0000000432467824 */ /* 0x000fc400078e00ff */
[----:B------:R-:W-:Y:S01]  /*3d00*/  IMAD.SHL.U32 R77, R86, 0x4, RZ ;  /* 0x00000004564d7824 */ /* 0x000fe200078e00ff */
        /* <DEDUP_REMOVED lines=8> */
[----:B------:R-:W-:Y:S01]  /*3d90*/  IMAD.MOV.U32 R50, RZ, RZ, RZ ;  /* 0x000000ffff327224 */ /* 0x000fe200078e00ff */
[----:B------:R-:W-:Y:S01]  /*3da0*/  ISETP.NE.U32.AND P1, PT, R58, RZ, PT ;  /* 0x000000ff3a00720c */ /* 0x000fe20003f25070 */
[----:B------:R-:W-:-:S05]  /*3db0*/  IMAD.MOV.U32 R73, RZ, RZ, RZ ;  /* 0x000000ffff497224 */ /* 0x000fca00078e00ff */
[----:B0-----:R-:W0:Y:S02]  /*3dc0*/  MUFU.RCP R59, R59 ;  /* 0x0000003b003b7308 */ /* 0x001e240000001000 */
[----:B0-----:R-:W-:-:S06]  /*3dd0*/  IADD3 R62, PT, PT, R59, 0xffffffe, RZ ;  /* 0x0ffffffe3b3e7810 */ /* 0x001fcc0007ffe0ff */
[----:B------:R-:W0:Y:S02]  /*3de0*/  F2I.FTZ.U32.TRUNC.NTZ R51, R62 ;  /* 0x0000003e00337305 */ /* 0x000e24000021f000 */
[----:B0-----:R-:W-:-:S04]  /*3df0*/  IMAD.MOV R65, RZ, RZ, -R51 ;  /* 0x000000ffff417224 */ /* 0x001fc800078e0a33 */
        /* <DEDUP_REMOVED lines=12> */
.L_x_42:
[----:B------:R-:W-:-:S07]  /*3ec0*/  MOV R74, 0x3ee0 ;  /* 0x00003ee0004a7802 */ /* 0x000fce0000000f00 */
[----:B--2--5:R-:W-:Y:S05]  /*3ed0*/  CALL.REL.NOINC `($__internal_0_$__cuda_sm20_rem_u64) ;  /* 0x0000002800ac7944 */ /* 0x024fea0003c00000 */
[----:B------:R-:W-:Y:S01]  /*3ee0*/  MOV R75, R86 ;  /* 0x00000056004b7202 */ /* 0x000fe20000000f00 */
[----:B------:R-:W-:-:S07]  /*3ef0*/  IMAD.MOV.U32 R73, RZ, RZ, R58 ;  /* 0x000000ffff497224 */ /* 0x000fce00078e003a */
.L_x_41:
[----:B------:R-:W-:Y:S05]  /*3f00*/  BSYNC.RECONVERGENT B3 ;  /* 0x0000000000037941 */ /* 0x000fea0003800200 */
.L_x_40:
[----:B------:R-:W0:Y:S01]  /*3f10*/  LDC.64 R58, c[0x3][RZ] ;  /* 0x00c00000ff3a7b82 */ /* 0x000e220000000a00 */
[----:B------:R-:W-:Y:S01]  /*3f20*/  SHF.L.U64.HI R62, R52, 0x2, R63 ;  /* 0x00000002343e7819 */ /* 0x000fe2000001023f */
[----:B------:R-:W-:Y:S06]  /*3f30*/  BSSY.RECONVERGENT B3, `(.L_x_43) ;  /* 0x0000036000037945 */ /* 0x000fec0003800200 */
[----:B------:R-:W1:Y:S01]  /*3f40*/  LDC.64 R50, c[0x3][0x8] ;  /* 0x00c00200ff327b82 */ /* 0x000e620000000a00 */
[----:B0-----:R-:W-:-:S04]  /*3f50*/  LEA R53, P0, R58, R58, 0x1 ;  /* 0x0000003a3a357211 */ /* 0x001fc800078008ff */
[----:B------:R-:W-:Y:S02]  /*3f60*/  LEA R80, P1, R52, -R53, 0x2 ;  /* 0x8000003534507211 */ /* 0x000fe400078210ff */
[----:B------:R-:W-:Y:S02]  /*3f70*/  LEA.HI.X R91, R58, R59, R59, 0x1, P0 ;  /* 0x0000003b3a5b7211 */ /* 0x000fe400000f0c3b */
[----:B-1----:R-:W-:Y:S02]  /*3f80*/  LEA R83, P0, R50, R50, 0x1 ;  /* 0x0000003232537211 */ /* 0x002fe400078008ff */
[C---:B------:R-:W-:Y:S01]  /*3f90*/  SHF.L.U64.HI R52, R75.reuse, 0x2, R73 ;  /* 0x000000024b347819 */ /* 0x040fe20000010249 */
[----:B------:R-:W-:Y:S01]  /*3fa0*/  IMAD.X R91, R62, 0x1, ~R91, P1 ;  /* 0x000000013e5b7824 */ /* 0x000fe200008e0e5b */
[----:B------:R-:W-:Y:S01]  /*3fb0*/  LEA R83, P1, R75, -R83, 0x2 ;  /* 0x800000534b537211 */ /* 0x000fe200078210ff */
[----:B------:R-:W-:Y:S01]  /*3fc0*/  IMAD.WIDE.U32 R72, R80, R80, RZ ;  /* 0x0000005050487225 */ /* 0x000fe200078e00ff */
[----:B------:R-:W-:-:S03]  /*3fd0*/  LEA.HI.X R89, R50, R51, R51, 0x1, P0 ;  /* 0x0000003332597211 */ /* 0x000fc600000f0c33 */
[C---:B------:R-:W-:Y:S02]  /*3fe0*/  IMAD R53, R91.reuse, R80, RZ ;  /* 0x000000505b357224 */ /* 0x040fe400078e02ff */
[----:B------:R-:W-:Y:S02]  /*3ff0*/  IMAD.X R89, R52, 0x1, ~R89, P1 ;  /* 0x0000000134597824 */ /* 0x000fe400008e0e59 */
[----:B------:R-:W-:Y:S02]  /*4000*/  IMAD R58, R91, R83, RZ ;  /* 0x000000535b3a7224 */ /* 0x000fe400078e02ff */
[C---:B------:R-:W-:Y:S02]  /*4010*/  IMAD R59, R80.reuse, R91, R53 ;  /* 0x0000005b503b7224 */ /* 0x040fe400078e0235 */
[----:B------:R-:W-:-:S03]  /*4020*/  IMAD.WIDE.U32 R52, R80, R83, RZ ;  /* 0x0000005350347225 */ /* 0x000fc600078e00ff */
[----:B------:R-:W-:Y:S01]  /*4030*/  IADD3 R71, PT, PT, R73, R59, RZ ;  /* 0x0000003b49477210 */ /* 0x000fe20007ffe0ff */
[----:B------:R-:W-:-:S03]  /*4040*/  IMAD R63, R89, R80, R58 ;  /* 0x00000050593f7224 */ /* 0x000fc600078e023a */
[----:B------:R-:W-:Y:S01]  /*4050*/  LEA R75, P0, R52, R71, 0x1 ;  /* 0x00000047344b7211 */ /* 0x000fe200078008ff */
[----:B------:R-:W-:-:S04]  /*4060*/  IMAD.IADD R53, R53, 0x1, R63 ;  /* 0x0000000135357824 */ /* 0x000fc800078e023f */
[----:B------:R-:W-:Y:S01]  /*4070*/  IMAD.MOV.U32 R63, RZ, RZ, R75 ;  /* 0x000000ffff3f7224 */ /* 0x000fe200078e004b */
[----:B------:R-:W-:Y:S02]  /*4080*/  LEA.HI.X R62, R52, RZ, R53, 0x1, P0 ;  /* 0x000000ff343e7211 */ /* 0x000fe400000f0c35 */
[----:B------:R-:W-:-:S04]  /*4090*/  ISETP.GT.U32.AND P0, PT, R75, R50, PT ;  /* 0x000000324b00720c */ /* 0x000fc80003f04070 */
        /* <DEDUP_REMOVED lines=8> */
[----:B------:R-:W-:Y:S02]  /*4120*/  IMAD.SHL.U32 R58, R80, 0x2, RZ ;  /* 0x00000002503a7824 */ /* 0x000fe400078e00ff */
[----:B------:R-:W-:-:S03]  /*4130*/  IMAD.MOV.U32 R62, RZ, RZ, RZ ;  /* 0x000000ffff3e7224 */ /* 0x000fc600078e00ff */
[----:B0-----:R-:W0:Y:S02]  /*4140*/  MUFU.RCP R59, R59 ;  /* 0x0000003b003b7308 */ /* 0x001e240000001000 */
[----:B0-----:R-:W-:-:S06]  /*4150*/  VIADD R53, R59, 0xffffffe ;  /* 0x0ffffffe3b357836 */ /* 0x001fcc0000000000 */
[----:B------:R-:W0:Y:S02]  /*4160*/  F2I.FTZ.U32.TRUNC.NTZ R53, R53 ;  /* 0x0000003500357305 */ /* 0x000e24000021f000 */
[----:B0-----:R-:W-:-:S05]  /*4170*/  IADD3 R51, PT, PT, RZ, -R53, RZ ;  /* 0x80000035ff337210 */ /* 0x001fca0007ffe0ff */
[----:B------:R-:W-:-:S04]  /*4180*/  IMAD R51, R51, R50, RZ ;  /* 0x0000003233337224 */ /* 0x000fc800078e02ff */
[----:B------:R-:W-:-:S04]  /*4190*/  IMAD.HI.U32 R52, R53, R51, R52 ;  /* 0x0000003335347227 */ /* 0x000fc800078e0034 */
[----:B------:R-:W-:-:S04]  /*41a0*/  IMAD R51, R58, R83, R71 ;  /* 0x000000533a337224 */ /* 0x000fc800078e0247 */
        /* <DEDUP_REMOVED lines=9> */
.L_x_45:
[----:B------:R-:W-:Y:S01]  /*4240*/  IMAD.MOV.U32 R73, RZ, RZ, R62 ;  /* 0x000000ffff497224 */ /* 0x000fe200078e003e */
[----:B------:R-:W-:-:S07]  /*4250*/  MOV R74, 0x4270 ;  /* 0x00004270004a7802 */ /* 0x000fce0000000f00 */
[----:B--2--5:R-:W-:Y:S05]  /*4260*/  CALL.REL.NOINC `($__internal_0_$__cuda_sm20_rem_u64) ;  /* 0x0000002400c87944 */ /* 0x024fea0003c00000 */
[----:B------:R-:W-:Y:S01]  /*4270*/  MOV R63, R86 ;  /* 0x00000056003f7202 */ /* 0x000fe20000000f00 */
[----:B------:R-:W-:-:S07]  /*4280*/  IMAD.MOV.U32 R62, RZ, RZ, R58 ;  /* 0x000000ffff3e7224 */ /* 0x000fce00078e003a */
.L_x_44:
[----:B------:R-:W-:Y:S05]  /*4290*/  BSYNC.RECONVERGENT B3 ;  /* 0x0000000000037941 */ /* 0x000fea0003800200 */
.L_x_43:
[----:B------:R-:W0:Y:S01]  /*42a0*/  LDC.64 R52, c[0x3][RZ] ;  /* 0x00c00000ff347b82 */ /* 0x000e220000000a00 */
[----:B------:R-:W-:Y:S07]  /*42b0*/  BSSY.RECONVERGENT B3, `(.L_x_46) ;  /* 0x0000039000037945 */ /* 0x000fee0003800200 */
[----:B------:R-:W1:Y:S01]  /*42c0*/  LDC.64 R50, c[0x3][0x8] ;  /* 0x00c00200ff327b82 */ /* 0x000e620000000a00 */
[----:B0-----:R-:W-:-:S04]  /*42d0*/  LEA R59, P0, R52, R52, 0x1 ;  /* 0x00000034343b7211 */ /* 0x001fc800078008ff */
[----:B------:R-:W-:Y:S02]  /*42e0*/  LEA.HI.X R53, R52, R53, R53, 0x1, P0 ;  /* 0x0000003534357211 */ /* 0x000fe400000f0c35 */
[----:B------:R-:W-:Y:S02]  /*42f0*/  IADD3 R70, P0, PT, -R59, R70, RZ ;  /* 0x000000463b467210 */ /* 0x000fe40007f1e1ff */
[----:B-1----:R-:W-:-:S03]  /*4300*/  LEA R52, P1, R50, R50, 0x1 ;  /* 0x0000003232347211 */ /* 0x002fc600078208ff */
[----:B------:R-:W-:Y:S01]  /*4310*/  IMAD.X R68, R68, 0x1, ~R53, P0 ;  /* 0x0000000144447824 */ /* 0x000fe200000e0e35 */
[----:B------:R-:W-:Y:S01]  /*4320*/  IADD3 R77, P0, PT, -R52, R77, RZ ;  /* 0x0000004d344d7210 */ /* 0x000fe20007f1e1ff */
[-C--:B------:R-:W-:Y:S01]  /*4330*/  IMAD R59, R91, R70.reuse, RZ ;  /* 0x000000465b3b7224 */ /* 0x080fe200078e02ff */
[----:B------:R-:W-:Y:S01]  /*4340*/  LEA.HI.X R73, R50, R51, R51, 0x1, P1 ;  /* 0x0000003332497211 */ /* 0x000fe200008f0c33 */
[----:B------:R-:W-:-:S04]  /*4350*/  IMAD.WIDE.U32 R52, R80, R70, RZ ;  /* 0x0000004650347225 */ /* 0x000fc800078e00ff */
[----:B------:R-:W-:Y:S02]  /*4360*/  IMAD R65, R68, R80, R59 ;  /* 0x0000005044417224 */ /* 0x000fe400078e023b */
[----:B------:R-:W-:Y:S02]  /*4370*/  IMAD.X R59, R76, 0x1, ~R73, P0 ;  /* 0x000000014c3b7824 */ /* 0x000fe400000e0e49 */
[----:B------:R-:W-:Y:S01]  /*4380*/  IMAD R91, R91, R77, RZ ;  /* 0x0000004d5b5b7224 */ /* 0x000fe200078e02ff */
[----:B------:R-:W-:Y:S01]  /*4390*/  IADD3 R78, PT, PT, R53, R65, RZ ;  /* 0x00000041354e7210 */ /* 0x000fe20007ffe0ff */
[----:B------:R-:W-:Y:S02]  /*43a0*/  IMAD R89, R89, R70, RZ ;  /* 0x0000004659597224 */ /* 0x000fe400078e02ff */
[----:B------:R-:W-:Y:S02]  /*43b0*/  IMAD R91, R59, R80, R91 ;  /* 0x000000503b5b7224 */ /* 0x000fe400078e025b */
[----:B------:R-:W-:-:S02]  /*43c0*/  IMAD.MOV.U32 R58, RZ, RZ, R78 ;  /* 0x000000ffff3a7224 */ /* 0x000fc400078e004e */
[----:B------:R-:W-:Y:S02]  /*43d0*/  IMAD.MOV.U32 R59, RZ, RZ, RZ ;  /* 0x000000ffff3b7224 */ /* 0x000fe400078e00ff */
[----:B------:R-:W-:Y:S02]  /*43e0*/  IMAD R89, R68, R83, R89 ;  /* 0x0000005344597224 */ /* 0x000fe400078e0259 */
[----:B------:R-:W-:-:S04]  /*43f0*/  IMAD.WIDE.U32 R58, R77, R80, R58 ;  /* 0x000000504d3a7225 */ /* 0x000fc800078e003a */
[----:B------:R-:W-:Y:S02]  /*4400*/  IMAD.IADD R59, R59, 0x1, R91 ;  /* 0x000000013b3b7824 */ /* 0x000fe400078e025b */
[----:B------:R-:W-:Y:S02]  /*4410*/  IMAD.MOV.U32 R76, RZ, RZ, R52 ;  /* 0x000000ffff4c7224 */ /* 0x000fe400078e0034 */
[----:B------:R-:W-:-:S04]  /*4420*/  IMAD.WIDE.U32 R58, R70, R83, R58 ;  /* 0x00000053463a7225 */ /* 0x000fc800078e003a */
[----:B------:R-:W-:Y:S01]  /*4430*/  IMAD.MOV.U32 R77, RZ, RZ, R58 ;  /* 0x000000ffff4d7224 */ /* 0x000fe200078e003a */
[----:B------:R-:W-:Y:S02]  /*4440*/  IADD3 R80, PT, PT, R59, R89, RZ ;  /* 0x000000593b507210 */ /* 0x000fe40007ffe0ff */
[----:B------:R-:W-:-:S04]  /*4450*/  ISETP.GT.U32.AND P0, PT, R58, R50, PT ;  /* 0x000000323a00720c */ /* 0x000fc80003f04070 */
        /* <DEDUP_REMOVED lines=24> */
.L_x_48:
[----:B------:R-:W-:Y:S01]  /*45e0*/  IMAD.MOV.U32 R75, RZ, RZ, R77 ;  /* 0x000000ffff4b7224 */ /* 0x000fe200078e004d */
[----:B------:R-:W-:Y:S01]  /*45f0*/  MOV R74, 0x4620 ;  /* 0x00004620004a7802 */ /* 0x000fe20000000f00 */
[----:B------:R-:W-:-:S07]  /*4600*/  IMAD.MOV.U32 R73, RZ, RZ, R80 ;  /* 0x000000ffff497224 */ /* 0x000fce00078e0050 */
[----:B--2--5:R-:W-:Y:S05]  /*4610*/  CALL.REL.NOINC `($__internal_0_$__cuda_sm20_rem_u64) ;  /* 0x0000002000dc7944 */ /* 0x024fea0003c00000 */
[----:B------:R-:W-:Y:S01]  /*4620*/  MOV R77, R86 ;  /* 0x00000056004d7202 */ /* 0x000fe20000000f00 */
[----:B------:R-:W-:-:S07]  /*4630*/  IMAD.MOV.U32 R80, RZ, RZ, R58 ;  /* 0x000000ffff507224 */ /* 0x000fce00078e003a */
.L_x_47:
[----:B------:R-:W-:Y:S05]  /*4640*/  BSYNC.RECONVERGENT B3 ;  /* 0x0000000000037941 */ /* 0x000fea0003800200 */
.L_x_46:
[C---:B------:R-:W-:Y:S01]  /*4650*/  IMAD R50, R78.reuse, R81, RZ ;  /* 0x000000514e327224 */ /* 0x040fe200078e02ff */
[----:B------:R-:W-:Y:S01]  /*4660*/  BSSY.RECONVERGENT B3, `(.L_x_49) ;  /* 0x000002d000037945 */ /* 0x000fe20003800200 */
[----:B------:R-:W-:Y:S02]  /*4670*/  IMAD R58, R78, R67, RZ ;  /* 0x000000434e3a7224 */ /* 0x000fe400078e02ff */
[----:B------:R-:W-:Y:S02]  /*4680*/  IMAD R79, R79, R76, R50 ;  /* 0x0000004c4f4f7224 */ /* 0x000fe400078e0232 */
[----:B------:R-:W0:Y:S01]  /*4690*/  LDC.64 R50, c[0x3][0x8] ;  /* 0x00c00200ff327b82 */ /* 0x000e220000000a00 */
[----:B------:R-:W-:-:S04]  /*46a0*/  IMAD.WIDE.U32 R52, R76, R81, RZ ;  /* 0x000000514c347225 */ /* 0x000fc800078e00ff */
[----:B------:R-:W-:Y:S02]  /*46b0*/  IMAD R65, R69, R76, R58 ;  /* 0x0000004c45417224 */ /* 0x000fe400078e023a */
[----:B------:R-:W-:Y:S02]  /*46c0*/  IMAD.IADD R68, R53, 0x1, R79 ;  /* 0x0000000135447824 */ /* 0x000fe400078e024f */
[----:B------:R-:W-:Y:S02]  /*46d0*/  IMAD.MOV.U32 R69, RZ, RZ, RZ ;  /* 0x000000ffff457224 */ /* 0x000fe400078e00ff */
[----:B------:R-:W-:Y:S02]  /*46e0*/  IMAD R64, R80, R52, RZ ;  /* 0x0000003450407224 */ /* 0x000fe400078e02ff */
[----:B------:R-:W-:-:S04]  /*46f0*/  IMAD.WIDE.U32 R58, R67, R76, R68 ;  /* 0x0000004c433a7225 */ /* 0x000fc800078e0044 */
[----:B------:R-:W-:Y:S01]  /*4700*/  IMAD R73, R68, R77, R64 ;  /* 0x0000004d44497224 */ /* 0x000fe200078e0240 */
[----:B------:R-:W-:-:S03]  /*4710*/  IADD3 R59, PT, PT, R59, R65, RZ ;  /* 0x000000413b3b7210 */ /* 0x000fc60007ffe0ff */
        /* <DEDUP_REMOVED lines=26> */
[----:B------:R-:W-:-:S05]  /*48c0*/  @!P1 LOP3.LUT R51, RZ, R50, RZ, 0x33, !PT ;  /* 0x00000032ff339212 */ /* 0x000fca00078e33ff */
[----:B------:R-:W-:Y:S01]  /*48d0*/  IMAD.MOV.U32 R75, RZ, RZ, R51 ;  /* 0x000000ffff4b7224 */ /* 0x000fe200078e0033 */
[----:B------:R-:W-:Y:S06]  /*48e0*/  BRA `(.L_x_50) ;  /* 0x0000000000107947 */ /* 0x000fec0003800000 */
.L_x_51:
[----:B------:R-:W-:-:S07]  /*48f0*/  MOV R74, 0x4910 ;  /* 0x00004910004a7802 */ /* 0x000fce0000000f00 */
[----:B--2--5:R-:W-:Y:S05]  /*4900*/  CALL.REL.NOINC `($__internal_0_$__cuda_sm20_rem_u64) ;  /* 0x0000002000207944 */ /* 0x024fea0003c00000 */
[----:B------:R-:W-:Y:S01]  /*4910*/  IMAD.MOV.U32 R75, RZ, RZ, R86 ;  /* 0x000000ffff4b7224 */ /* 0x000fe200078e0056 */
[----:B------:R-:W-:-:S07]  /*4920*/  MOV R73, R58 ;  /* 0x0000003a00497202 */ /* 0x000fce0000000f00 */
.L_x_50:
[----:B------:R-:W-:Y:S05]  /*4930*/  BSYNC.RECONVERGENT B3 ;  /* 0x0000000000037941 */ /* 0x000fea0003800200 */
.L_x_49:
[----:B------:R-:W0:Y:S01]  /*4940*/  LDCU.64 UR4, c[0x3][0x10] ;  /* 0x00c00200ff0477ac */ /* 0x000e220008000a00 */
[----:B------:R-:W-:Y:S02]  /*4950*/  SHF.L.U64.HI R68, R52, 0x1, R68 ;  /* 0x0000000134447819 */ /* 0x000fe40000010244 */
[----:B------:R-:W-:Y:S02]  /*4960*/  CS2R R82, SRZ ;  /* 0x0000000000527805 */ /* 0x000fe4000001ff00 */
[----:B------:R-:W-:Y:S01]  /*4970*/  SHF.L.U64.HI R50, R75, 0x1, R73 ;  /* 0x000000014b327819 */ /* 0x000fe20000010249 */
[----:B------:R-:W1:Y:S01]  /*4980*/  LDCU.128 UR20, c[0x3][URZ] ;  /* 0x00c00000ff1477ac */ /* 0x000e620008000c00 */
[----:B0-----:R-:W-:-:S04]  /*4990*/  UIADD3 UR4, UP0, UPT, URZ, -UR4, URZ ;  /* 0x80000004ff047290 */ /* 0x001fc8000ff1e0ff */
[----:B------:R-:W-:Y:S01]  /*49a0*/  UIADD3.X UR5, UPT, UPT, URZ, ~UR5, URZ, UP0, !UPT ;  /* 0x80000005ff057290 */ /* 0x000fe200087fe4ff */
[----:B-1----:R-:W-:Y:S01]  /*49b0*/  LEA R92, P0, R52, -UR20, 0x1 ;  /* 0x80000014345c7c11 */ /* 0x002fe2000f8008ff */
[----:B------:R-:W-:Y:S01]  /*49c0*/  IMAD.U32 R91, RZ, RZ, UR4 ;  /* 0x00000004ff5b7e24 */ /* 0x000fe2000f8e00ff */
[----:B------:R-:W-:Y:S02]  /*49d0*/  LEA R88, P1, R75, -UR22, 0x1 ;  /* 0x800000164b587c11 */ /* 0x000fe4000f8208ff */
[----:B------:R-:W-:Y:S01]  /*49e0*/  IADD3.X R95, PT, PT, R68, ~UR21, RZ, P0, !PT ;  /* 0x80000015445f7c10 */ /* 0x000fe200087fe4ff */
[----:B------:R-:W-:Y:S01]  /*49f0*/  IMAD.U32 R93, RZ, RZ, UR5 ;  /* 0x00000005ff5d7e24 */ /* 0x000fe2000f8e00ff */
[----:B------:R-:W-:-:S09]  /*4a00*/  IADD3.X R90, PT, PT, R50, ~UR23, RZ, P1, !PT ;  /* 0x80000017325a7c10 */ /* 0x000fd20008ffe4ff */
.L_x_36:
[----:B------:R-:W-:Y:S05]  /*4a10*/  BSYNC.RECONVERGENT B2 ;  /* 0x0000000000027941 */ /* 0x000fea0003800200 */
.L_x_35:
[----:B------:R-:W-:-:S05]  /*4a20*/  VIADD R54, R54, 0x1 ;  /* 0x0000000136367836 */ /* 0x000fca0000000000 */
[----:B------:R-:W-:-:S13]  /*4a30*/  ISETP.NE.AND P0, PT, R54, 0x100, PT ;  /* 0x000001003600780c */ /* 0x000fda0003f05270 */
[----:B------:R-:W-:Y:S05]  /*4a40*/  @P0 BRA `(.L_x_52) ;  /* 0xffffffe800440947 */ /* 0x000fea000383ffff */
.L_x_7:
[----:B------:R-:W-:Y:S05]  /*4a50*/  BSYNC.RECONVERGENT B1 ;  /* 0x0000000000017941 */ /* 0x000fea0003800200 */
.L_x_6:
[----:B-----5:R-:W-:Y:S01]  /*4a60*/  IMAD.WIDE.U32 R56, R20, 0x10000, RZ ;  /* 0x0001000014387825 */ /* 0x020fe200078e00ff */
[----:B------:R-:W0:Y:S01]  /*4a70*/  LDCU.128 UR20, c[0x3][0x10] ;  /* 0x00c00200ff1477ac */ /* 0x000e220008000c00 */
[----:B------:R-:W1:Y:S01]  /*4a80*/  LDC.64 R50, c[0x3][RZ] ;  /* 0x00c00000ff327b82 */ /* 0x000e620000000a00 */
[----:B------:R-:W-:Y:S01]  /*4a90*/  SHF.L.U32 R24, R24, 0x10, RZ ;  /* 0x0000001018187819 */ /* 0x000fe200000006ff */
[----:B------:R-:W-:Y:S01]  /*4aa0*/  IMAD.WIDE.U32 R54, R21, 0x100, RZ ;  /* 0x0000010015367825 */ /* 0x000fe200078e00ff */
[----:B------:R-:W-:-:S03]  /*4ab0*/  SHF.L.U32 R17, R17, 0x8, RZ ;  /* 0x0000000811117819 */ /* 0x000fc600000006ff */
[----:B------:R-:W-:Y:S01]  /*4ac0*/  HFMA2 R35, -RZ, RZ, 0, 0 ;  /* 0x00000000ff237431 */ /* 0x000fe200000001ff */
[----:B------:R-:W-:Y:S01]  /*4ad0*/  LOP3.LUT R24, R24, 0xff0000, RZ, 0xc0, !PT ;  /* 0x00ff000018187812 */ /* 0x000fe200078ec0ff */
[----:B------:R-:W-:Y:S01]  /*4ae0*/  IMAD.U32 R16, R16, 0x10000, RZ ;  /* 0x0001000010107824 */ /* 0x000fe200078e00ff */
[----:B------:R-:W-:Y:S01]  /*4af0*/  BSSY.RECONVERGENT B1, `(.L_x_53) ;  /* 0x00001ab000017945 */ /* 0x000fe20003800200 */
[----:B------:R-:W3:Y:S01]  /*4b00*/  LDC.64 R20, c[0x3][0x8] ;  /* 0x00c00200ff147b82 */ /* 0x000ee20000000a00 */
[----:B------:R-:W-:Y:S01]  /*4b10*/  IMAD R0, R31, R32, RZ ;  /* 0x000000201f007224 */ /* 0x000fe200078e02ff */
[----:B------:R-:W-:Y:S01]  /*4b20*/  CS2R R78, SRZ ;  /* 0x00000000004e7805 */ /* 0x000fe2000001ff00 */
[----:B------:R-:W-:Y:S01]  /*4b30*/  IMAD.WIDE.U32 R58, R19, 0x1000000, RZ ;  /* 0x01000000133a7825 */ /* 0x000fe200078e00ff */
[----:B------:R-:W-:Y:S02]  /*4b40*/  LOP3.LUT R7, R16, 0xff0000, RZ, 0xc0, !PT ;  /* 0x00ff000010077812 */ /* 0x000fe400078ec0ff */
[----:B------:R-:W-:Y:S01]  /*4b50*/  PRMT R16, R24, 0x4210, R23 ;  /* 0x0000421018107816 */ /* 0x000fe20000000017 */
[----:B------:R-:W-:Y:S01]  /*4b60*/  IMAD.WIDE.U32 R4, R28, 0x10000, RZ ;  /* 0x000100001c047825 */ /* 0x000fe200078e00ff */
[----:B------:R-:W-:-:S02]  /*4b70*/  PRMT R14, R7, 0x4210, R14 ;  /* 0x00004210070e7816 */ /* 0x000fc4000000000e */
[----:B0-----:R-:W-:Y:S01]  /*4b80*/  ISETP.NE.U32.AND P0, PT, RZ, UR22, PT ;  /* 0x00000016ff007c0c */ /* 0x001fe2000bf05070 */
[C---:B------:R-:W-:Y:S01]  /*4b90*/  IMAD.WIDE.U32 R2, R32.reuse, R32, RZ ;  /* 0x0000002020027225 */ /* 0x040fe200078e00ff */
[----:B------:R-:W-:Y:S02]  /*4ba0*/  MOV R77, RZ ;  /* 0x000000ff004d7202 */ /* 0x000fe40000000f00 */
[----:B------:R-:W-:Y:S01]  /*4bb0*/  ISETP.NE.AND.EX P0, PT, RZ, UR23, PT, P0 ;  /* 0x00000017ff007c0c */ /* 0x000fe2000bf05300 */
[----:B------:R-:W-:Y:S02]  /*4bc0*/  IMAD R19, R32, R31, R0 ;  /* 0x0000001f20137224 */ /* 0x000fe400078e0200 */
[----:B------:R-:W-:-:S04]  /*4bd0*/  IMAD.WIDE.U32 R40, R27, 0x1000000, RZ ;  /* 0x010000001b287825 */ /* 0x000fc800078e00ff */
[----:B------:R-:W-:-:S04]  /*4be0*/  IMAD.WIDE.U32 R28, R29, 0x100, RZ ;  /* 0x000001001d1c7825 */ /* 0x000fc800078e00ff */
[----:B------:R-:W-:Y:S01]  /*4bf0*/  IMAD.IADD R0, R3, 0x1, R19 ;  /* 0x0000000103007824 */ /* 0x000fe200078e0213 */
[----:B------:R-:W-:Y:S01]  /*4c00*/  LOP3.LUT R3, R54, R58, R56, 0xfe, !PT ;  /* 0x0000003a36037212 */ /* 0x000fe200078efe38 */
[----:B------:R-:W-:Y:S01]  /*4c10*/  IMAD.SHL.U32 R25, R25, 0x100, RZ ;  /* 0x0000010019197824 */ /* 0x000fe200078e00ff */
[----:B------:R-:W-:Y:S01]  /*4c20*/  LOP3.LUT R7, R28, R40, R4, 0xfe, !PT ;  /* 0x000000281c077212 */ /* 0x000fe200078efe04 */
[----:B------:R-:W-:Y:S01]  /*4c30*/  IMAD.MOV.U32 R81, RZ, RZ, 0x1 ;  /* 0x00000001ff517424 */ /* 0x000fe200078e00ff */
[----:B------:R-:W-:Y:S01]  /*4c40*/  LOP3.LUT R22, R3, 0xff, R22, 0xf8, !PT ;  /* 0x000000ff03167812 */ /* 0x000fe200078ef816 */
[----:B------:R-:W-:Y:S01]  /*4c50*/  IMAD.MOV.U32 R82, RZ, RZ, RZ ;  /* 0x000000ffff527224 */ /* 0x000fe200078e00ff */
[----:B------:R-:W-:Y:S01]  /*4c60*/  LOP3.LUT R60, R7, 0xff, R30, 0xf8, !PT ;  /* 0x000000ff073c7812 */ /* 0x000fe200078ef81e */
[----:B------:R-:W-:Y:S01]  /*4c70*/  IMAD.MOV.U32 R30, RZ, RZ, RZ ;  /* 0x000000ffff1e7224 */ /* 0x000fe200078e00ff */
[----:B------:R-:W-:Y:S01]  /*4c80*/  IADD3 R3, P1, PT, RZ, -UR20, RZ ;  /* 0x80000014ff037c10 */ /* 0x000fe2000ff3e0ff */
[----:B------:R-:W-:Y:S01]  /*4c90*/  IMAD.MOV.U32 R23, RZ, RZ, RZ ;  /* 0x000000ffff177224 */ /* 0x000fe200078e00ff */
[----:B------:R-:W-:Y:S01]  /*4ca0*/  LOP3.LUT R25, R16, 0xff00, R25, 0xf8, !PT ;  /* 0x0000ff0010197812 */ /* 0x000fe200078ef819 */
[----:B------:R-:W-:Y:S01]  /*4cb0*/  IMAD.MOV.U32 R80, RZ, RZ, RZ ;  /* 0x000000ffff507224 */ /* 0x000fe200078e00ff */
[----:B------:R-:W-:Y:S01]  /*4cc0*/  LOP3.LUT R7, R14, 0xff00, R17, 0xf8, !PT ;  /* 0x0000ff000e077812 */ /* 0x000fe200078ef811 */
[----:B------:R-:W-:Y:S01]  /*4cd0*/  IMAD.X R53, RZ, RZ, ~UR21, P1 ;  /* 0x80000015ff357e24 */ /* 0x000fe200088e06ff */
[----:B------:R-:W-:-:S02]  /*4ce0*/  LOP3.LUT R17, R25, 0xff, R26, 0xf8, !PT ;  /* 0x000000ff19117812 */ /* 0x000fc400078ef81a */
[----:B------:R-:W-:Y:S02]  /*4cf0*/  CS2R R26, SRZ ;  /* 0x00000000001a7805 */ /* 0x000fe4000001ff00 */
[----:B------:R-:W-:Y:S02]  /*4d00*/  LOP3.LUT R7, R7, 0xff, R18, 0xf8, !PT ;  /* 0x000000ff07077812 */ /* 0x000fe400078ef812 */
[----:B------:R-:W-:Y:S02]  /*4d10*/  CS2R R24, SRZ ;  /* 0x0000000000187805 */ /* 0x000fe4000001ff00 */
[----:B-1----:R-:W-:Y:S02]  /*4d20*/  LEA R18, P1, R50, R50, 0x1 ;  /* 0x0000003232127211 */ /* 0x002fe400078208ff */
[----:B---3--:R-:W-:Y:S02]  /*4d30*/  LEA R14, P2, R20, R20, 0x1 ;  /* 0x00000014140e7211 */ /* 0x008fe400078408ff */
[----:B------:R-:W-:-:S02]  /*4d40*/  LOP3.LUT R5, R5, R17, R41, 0xfe, !PT ;  /* 0x0000001105057212 */ /* 0x000fc400078efe29 */
[----:B------:R-:W-:Y:S02]  /*4d50*/  CS2R R40, SRZ ;  /* 0x0000000000287805 */ /* 0x000fe4000001ff00 */
[----:B------:R-:W-:Y:S02]  /*4d60*/  LOP3.LUT R57, R57, R7, R59, 0xfe, !PT ;  /* 0x0000000739397212 */ /* 0x000fe400078efe3b */
[----:B------:R-:W-:Y:S02]  /*4d70*/  LEA.HI.X R16, R50, R51, R51, 0x1, P1 ;  /* 0x0000003332107211 */ /* 0x000fe400008f0c33 */
[----:B------:R-:W-:Y:S02]  /*4d80*/  CS2R R50, SRZ ;  /* 0x0000000000327805 */ /* 0x000fe4000001ff00 */
[----:B------:R-:W-:Y:S02]  /*4d90*/  LEA.HI.X R4, R20, R21, R21, 0x1, P2 ;  /* 0x0000001514047211 */ /* 0x000fe400010f0c15 */
[----:B------:R-:W-:-:S02]  /*4da0*/  CS2R R20, SRZ ;  /* 0x0000000000147805 */ /* 0x000fc4000001ff00 */
[----:B------:R-:W-:Y:S02]  /*4db0*/  LOP3.LUT R83, R5, R29, RZ, 0xfc, !PT ;  /* 0x0000001d05537212 */ /* 0x000fe400078efcff */
[----:B------:R-:W-:Y:S02]  /*4dc0*/  CS2R R28, SRZ ;  /* 0x00000000001c7805 */ /* 0x000fe4000001ff00 */
[----:B------:R-:W-:Y:S02]  /*4dd0*/  LOP3.LUT R52, R57, R55, RZ, 0xfc, !PT ;  /* 0x0000003739347212 */ /* 0x000fe400078efcff */
[----:B------:R-:W-:Y:S02]  /*4de0*/  SEL R18, R18, RZ, !P0 ;  /* 0x000000ff12127207 */ /* 0x000fe40004000000 */
[----:B------:R-:W-:Y:S02]  /*4df0*/  SEL R16, R16, RZ, !P0 ;  /* 0x000000ff10107207 */ /* 0x000fe40004000000 */
[----:B------:R-:W-:-:S02]  /*4e00*/  SEL R14, R14, RZ, !P0 ;  /* 0x000000ff0e0e7207 */ /* 0x000fc40004000000 */
[----:B------:R-:W-:-:S07]  /*4e10*/  SEL R4, R4, RZ, !P0 ;  /* 0x000000ff04047207 */ /* 0x000fce0004000000 */
.L_x_74:
[----:B------:R-:W-:-:S05]  /*4e20*/  SHF.R.U32.HI R54, RZ, 0x6, R41 ;  /* 0x00000006ff367819 */ /* 0x000fca0000011629 */
[----:B------:R-:W-:-:S05]  /*4e30*/  IMAD R7, R54, 0x8, R1 ;  /* 0x0000000836077824 */ /* 0x000fca00078e0201 */
[----:B------:R0:W3:Y:S01]  /*4e40*/  LDL.64 R54, [R7] ;  /* 0x0000000007367983 */ /* 0x0000e20000100a00 */
[----:B------:R-:W-:Y:S01]  /*4e50*/  LOP3.LUT R5, R41, 0x3f, RZ, 0xc0, !PT ;  /* 0x0000003f29057812 */ /* 0x000fe200078ec0ff */
[----:B------:R-:W-:Y:S01]  /*4e60*/  BSSY.RECONVERGENT B2, `(.L_x_54) ;  /* 0x000004e000027945 */ /* 0x000fe20003800200 */
[----:B------:R-:W-:Y:S01]  /*4e70*/  MOV R57, R33 ;  /* 0x0000002100397202 */ /* 0x000fe20000000f00 */
[----:B------:R-:W-:Y:S01]  /*4e80*/  IMAD.MOV.U32 R56, RZ, RZ, R34 ;  /* 0x000000ffff387224 */ /* 0x000fe200078e0022 */
[----:B------:R-:W-:Y:S01]  /*4e90*/  MOV R73, R37 ;  /* 0x0000002500497202 */ /* 0x000fe20000000f00 */
[----:B------:R-:W-:Y:S01]  /*4ea0*/  IMAD.MOV.U32 R75, RZ, RZ, R2 ;  /* 0x000000ffff4b7224 */ /* 0x000fe200078e0002 */
[----:B------:R-:W-:Y:S01]  /*4eb0*/  MOV R17, R82 ;  /* 0x0000005200117202 */ /* 0x000fe20000000f00 */
[----:B------:R-:W-:Y:S02]  /*4ec0*/  IMAD.MOV.U32 R76, RZ, RZ, R0 ;  /* 0x000000ffff4c7224 */ /* 0x000fe400078e0000 */
[----:B------:R-:W-:-:S02]  /*4ed0*/  IMAD.MOV.U32 R74, RZ, RZ, R38 ;  /* 0x000000ffff4a7224 */ /* 0x000fc400078e0026 */
[----:B------:R-:W-:Y:S02]  /*4ee0*/  IMAD.MOV.U32 R19, RZ, RZ, R81 ;  /* 0x000000ffff137224 */ /* 0x000fe400078e0051 */
[----:B0-----:R-:W-:Y:S01]  /*4ef0*/  IMAD.MOV.U32 R7, RZ, RZ, R77 ;  /* 0x000000ffff077224 */ /* 0x001fe200078e004d */
[----:B---3--:R-:W-:Y:S01]  /*4f00*/  SHF.R.U64 R5, R54, R5, R55 ;  /* 0x0000000536057219 */ /* 0x008fe20000001237 */
[----:B------:R-:W-:Y:S02]  /*4f10*/  IMAD.MOV.U32 R55, RZ, RZ, R32 ;  /* 0x000000ffff377224 */ /* 0x000fe400078e0020 */
[----:B------:R-:W-:Y:S01]  /*4f20*/  IMAD.MOV.U32 R54, RZ, RZ, R31 ;  /* 0x000000ffff367224 */ /* 0x000fe200078e001f */
[----:B------:R-:W-:-:S04]  /*4f30*/  LOP3.LUT R5, R5, 0x1, RZ, 0xc0, !PT ;  /* 0x0000000105057812 */ /* 0x000fc800078ec0ff */
[----:B------:R-:W-:Y:S01]  /*4f40*/  ISETP.NE.U32.AND P0, PT, R5, 0x1, PT ;  /* 0x000000010500780c */ /* 0x000fe20003f05070 */
[----:B------:R-:W-:-:S03]  /*4f50*/  IMAD.MOV.U32 R5, RZ, RZ, R78 ;  /* 0x000000ffff057224 */ /* 0x000fc600078e004e */
        /* <DEDUP_REMOVED lines=34> */
[----:B------:R-:W-:Y:S01]  /*5180*/  HFMA2 R26, -RZ, RZ, 0, 5.9604644775390625e-08 ;  /* 0x00000001ff1a7431 */ /* 0x000fe200000001ff */
[----:B------:R-:W-:Y:S01]  /*5190*/  IADD3 R35, P2, PT, R64, R33, RZ ;  /* 0x0000002140237210 */ /* 0x000fe20007f5e0ff */
[----:B------:R-:W-:Y:S01]  /*51a0*/  IMAD.MOV.U32 R25, RZ, RZ, RZ ;  /* 0x000000ffff197224 */ /* 0x000fe200078e00ff */
[----:B------:R-:W-:Y:S01]  /*51b0*/  IADD3 R29, P3, PT, R65, R22, RZ ;  /* 0x00000016411d7210 */ /* 0x000fe20007f7e0ff */
[----:B------:R-:W-:Y:S01]  /*51c0*/  IMAD.X R28, R66, 0x1, R83, P0 ;  /* 0x00000001421c7824 */ /* 0x000fe200000e0653 */
[----:B------:R-:W-:Y:S01]  /*51d0*/  IADD3 R51, P1, PT, R61, R32, RZ ;  /* 0x000000203d337210 */ /* 0x000fe20007f3e0ff */
[----:B------:R-:W-:Y:S01]  /*51e0*/  IMAD.MOV.U32 R21, RZ, RZ, R71 ;  /* 0x000000ffff157224 */ /* 0x000fe200078e0047 */
[----:B------:R-:W-:Y:S01]  /*51f0*/  MOV R20, R72 ;  /* 0x0000004800147202 */ /* 0x000fe20000000f00 */
[----:B------:R-:W-:Y:S01]  /*5200*/  IMAD.MOV.U32 R24, RZ, RZ, R68 ;  /* 0x000000ffff187224 */ /* 0x000fe200078e0044 */
[----:B------:R-:W-:Y:S01]  /*5210*/  IADD3.X R50, PT, PT, R62, R31, RZ, P1, !PT ;  /* 0x0000001f3e327210 */ /* 0x000fe20000ffe4ff */
[----:B------:R-:W-:-:S02]  /*5220*/  IMAD.MOV.U32 R23, RZ, RZ, R70 ;  /* 0x000000ffff177224 */ /* 0x000fc400078e0046 */
[----:B------:R-:W-:Y:S02]  /*5230*/  IMAD.X R40, R63, 0x1, R34, P2 ;  /* 0x000000013f287824 */ /* 0x000fe400010e0622 */
[----:B------:R-:W-:Y:S01]  /*5240*/  IMAD.X R30, R67, 0x1, R52, P3 ;  /* 0x00000001431e7824 */ /* 0x000fe200018e0634 */
[----:B0-----:R-:W-:-:S04]  /*5250*/  ISETP.GE.U32.AND P0, PT, R27, R58, PT ;  /* 0x0000003a1b00720c */ /* 0x001fc80003f06070 */
[----:B------:R-:W-:-:S13]  /*5260*/  ISETP.GE.U32.AND.EX P0, PT, R28, R59, PT, P0 ;  /* 0x0000003b1c00720c */ /* 0x000fda0003f06100 */
[----:B------:R-:W-:Y:S05]  /*5270*/  @!P0 BRA `(.L_x_55) ;  /* 0x0000000000308947 */ /* 0x000fea0003800000 */
[----:B------:R-:W-:Y:S01]  /*5280*/  IADD3 R27, P2, PT, R27, -R58, RZ ;  /* 0x8000003a1b1b7210 */ /* 0x000fe20007f5e0ff */
[----:B------:R-:W-:Y:S01]  /*5290*/  IMAD.MOV.U32 R21, RZ, RZ, R71 ;  /* 0x000000ffff157224 */ /* 0x000fe200078e0047 */
[----:B------:R-:W-:Y:S01]  /*52a0*/  IADD3 R51, P0, PT, R51, -UR8, RZ ;  /* 0x8000000833337c10 */ /* 0x000fe2000ff1e0ff */
[----:B------:R-:W-:Y:S01]  /*52b0*/  IMAD.MOV.U32 R20, RZ, RZ, R72 ;  /* 0x000000ffff147224 */ /* 0x000fe200078e0048 */
[----:B------:R-:W-:Y:S01]  /*52c0*/  IADD3.X R28, PT, PT, R28, ~R59, RZ, P2, !PT ;  /* 0x8000003b1c1c7210 */ /* 0x000fe200017fe4ff */
[----:B------:R-:W-:Y:S01]  /*52d0*/  IMAD.MOV.U32 R23, RZ, RZ, R70 ;  /* 0x000000ffff177224 */ /* 0x000fe200078e0046 */
[----:B------:R-:W-:Y:S02]  /*52e0*/  IADD3 R35, P1, PT, R35, -UR10, RZ ;  /* 0x8000000a23237c10 */ /* 0x000fe4000ff3e0ff */
[----:B------:R-:W-:Y:S02]  /*52f0*/  IADD3 R29, P2, PT, R29, -UR28, RZ ;  /* 0x8000001c1d1d7c10 */ /* 0x000fe4000ff5e0ff */
[----:B------:R-:W-:-:S02]  /*5300*/  MOV R24, R68 ;  /* 0x0000004400187202 */ /* 0x000fc40000000f00 */
[----:B------:R-:W-:Y:S02]  /*5310*/  IADD3.X R50, PT, PT, R50, ~UR9, RZ, P0, !PT ;  /* 0x8000000932327c10 */ /* 0x000fe400087fe4ff */
[----:B------:R-:W-:Y:S02]  /*5320*/  IADD3.X R40, PT, PT, R40, ~UR11, RZ, P1, !PT ;  /* 0x8000000b28287c10 */ /* 0x000fe40008ffe4ff */
[----:B------:R-:W-:-:S07]  /*5330*/  IADD3.X R30, PT, PT, R30, ~UR29, RZ, P2, !PT ;  /* 0x8000001d1e1e7c10 */ /* 0x000fce00097fe4ff */
.L_x_55:
[----:B------:R-:W-:Y:S05]  /*5340*/  BSYNC.RECONVERGENT B2 ;  /* 0x0000000000027941 */ /* 0x000fea0003800200 */
.L_x_54:
        /* <DEDUP_REMOVED lines=10> */
[----:B------:R-:W-:Y:S01]  /*53f0*/  LOP3.LUT R0, R78, R82, RZ, 0xfc, !PT ;  /* 0x000000524e007212 */ /* 0x000fe200078efcff */
[----:B------:R-:W-:Y:S02]  /*5400*/  HFMA2 R37, -RZ, RZ, 0, 0 ;  /* 0x00000000ff257431 */ /* 0x000fe400000001ff */
[----:B------:R-:W-:Y:S01]  /*5410*/  IMAD.MOV.U32 R22, RZ, RZ, RZ ;  /* 0x000000ffff167224 */ /* 0x000fe200078e00ff */
[----:B------:R-:W-:Y:S02]  /*5420*/  CS2R R32, SRZ ;  /* 0x0000000000207805 */ /* 0x000fe4000001ff00 */
[----:B------:R-:W-:Y:S01]  /*5430*/  LOP3.LUT P0, RZ, R0, R79, RZ, 0xfc, P0 ;  /* 0x0000004f00ff7212 */ /* 0x000fe2000000fcff */
[----:B------:R-:W-:Y:S01]  /*5440*/  IMAD.MOV.U32 R31, RZ, RZ, RZ ;  /* 0x000000ffff1f7224 */ /* 0x000fe200078e00ff */
[----:B------:R-:W-:Y:S01]  /*5450*/  MOV R60, RZ ;  /* 0x000000ff003c7202 */ /* 0x000fe20000000f00 */
[----:B------:R-:W-:Y:S01]  /*5460*/  IMAD.MOV.U32 R34, RZ, RZ, RZ ;  /* 0x000000ffff227224 */ /* 0x000fe200078e00ff */
[----:B------:R-:W-:Y:S01]  /*5470*/  CS2R R82, SRZ ;  /* 0x0000000000527805 */ /* 0x000fe2000001ff00 */
[----:B------:R-:W-:Y:S01]  /*5480*/  IMAD.MOV.U32 R2, RZ, RZ, RZ ;  /* 0x000000ffff027224 */ /* 0x000fe200078e00ff */
[----:B------:R-:W-:Y:S01]  /*5490*/  CS2R R80, SRZ ;  /* 0x0000000000507805 */ /* 0x000fe2000001ff00 */
[----:B------:R-:W-:Y:S01]  /*54a0*/  IMAD.MOV.U32 R0, RZ, RZ, RZ ;  /* 0x000000ffff007224 */ /* 0x000fe200078e00ff */
[----:B------:R-:W-:Y:S01]  /*54b0*/  CS2R R78, SRZ ;  /* 0x00000000004e7805 */ /* 0x000fe2000001ff00 */
[----:B------:R-:W-:-:S02]  /*54c0*/  IMAD.MOV.U32 R38, RZ, RZ, RZ ;  /* 0x000000ffff267224 */ /* 0x000fc400078e00ff */
[----:B------:R-:W-:Y:S02]  /*54d0*/  IMAD.MOV.U32 R77, RZ, RZ, RZ ;  /* 0x000000ffff4d7224 */ /* 0x000fe400078e00ff */
[----:B------:R-:W-:Y:S05]  /*54e0*/  @!P0 BRA `(.L_x_58) ;  /* 0x00000010001c8947 */ /* 0x000fea0003800000 */
[CC--:B------:R-:W-:Y:S01]  /*54f0*/  IMAD R0, R76.reuse, R57.reuse, RZ ;  /* 0x000000394c007224 */ /* 0x0c0fe200078e02ff */
[----:B------:R-:W0:Y:S01]  /*5500*/  LDC.64 R32, c[0x3][0x8] ;  /* 0x00c00200ff207b82 */ /* 0x000e220000000a00 */
[C---:B------:R-:W-:Y:S01]  /*5510*/  IMAD.WIDE.U32 R58, R75.reuse, R57, RZ ;  /* 0x000000394b3a7225 */ /* 0x040fe200078e00ff */
[----:B------:R-:W-:Y:S03]  /*5520*/  BSSY.RECONVERGENT B3, `(.L_x_59) ;  /* 0x000002b000037945 */ /* 0x000fe60003800200 */
[C---:B------:R-:W-:Y:S02]  /*5530*/  IMAD R31, R75.reuse, R56, R0 ;  /* 0x000000384b1f7224 */ /* 0x040fe400078e0200 */
[-C--:B------:R-:W-:Y:S02]  /*5540*/  IMAD R76, R76, R55.reuse, RZ ;  /* 0x000000374c4c7224 */ /* 0x080fe400078e02ff */
[----:B------:R-:W-:Y:S01]  /*5550*/  IMAD.WIDE.U32 R60, R75, R55, RZ ;  /* 0x000000374b3c7225 */ /* 0x000fe200078e00ff */
[----:B------:R-:W-:-:S03]  /*5560*/  IADD3 R59, PT, PT, R59, R31, RZ ;  /* 0x0000001f3b3b7210 */ /* 0x000fc60007ffe0ff */
[----:B------:R-:W-:Y:S02]  /*5570*/  IMAD R69, R75, R54, R76 ;  /* 0x000000364b457224 */ /* 0x000fe400078e024c */
        /* <DEDUP_REMOVED lines=15> */
[----:B0-----:R-:W-:-:S06]  /*5670*/  IADD3 R58, PT, PT, R2, 0xffffffe, RZ ;  /* 0x0ffffffe023a7810 */ /* 0x001fcc0007ffe0ff */
[----:B------:R0:W1:Y:S02]  /*5680*/  F2I.FTZ.U32.TRUNC.NTZ R59, R58 ;  /* 0x0000003a003b7305 */ /* 0x000064000021f000 */
[----:B0-----:R-:W-:Y:S02]  /*5690*/  IMAD.MOV.U32 R58, RZ, RZ, RZ ;  /* 0x000000ffff3a7224 */ /* 0x001fe400078e00ff */
[----:B-1----:R-:W-:-:S04]  /*56a0*/  IMAD.MOV R31, RZ, RZ, -R59 ;  /* 0x000000ffff1f7224 */ /* 0x002fc800078e0a3b */
[----:B------:R-:W-:-:S04]  /*56b0*/  IMAD R31, R31, R32, RZ ;  /* 0x000000201f1f7224 */ /* 0x000fc800078e02ff */
[----:B------:R-:W-:-:S06]  /*56c0*/  IMAD.HI.U32 R0, R59, R31, R58 ;  /* 0x0000001f3b007227 */ /* 0x000fcc00078e003a */
[----:B------:R-:W-:-:S05]  /*56d0*/  IMAD.HI.U32 R0, R0, R75, RZ ;  /* 0x0000004b00007227 */ /* 0x000fca00078e00ff */
[----:B------:R-:W-:-:S05]  /*56e0*/  IADD3 R0, PT, PT, -R0, RZ, RZ ;  /* 0x000000ff00007210 */ /* 0x000fca0007ffe1ff */
[----:B------:R-:W-:Y:S01]  /*56f0*/  IMAD R31, R32, R0, R75 ;  /* 0x00000000201f7224 */ /* 0x000fe200078e024b */
[----:B------:R-:W-:-:S04]  /*5700*/  MOV R0, RZ ;  /* 0x000000ff00007202 */ /* 0x000fc80000000f00 */
[----:B------:R-:W-:-:S13]  /*5710*/  ISETP.GE.U32.AND P0, PT, R31, R32, PT ;  /* 0x000000201f00720c */ /* 0x000fda0003f06070 */
[----:B------:R-:W-:-:S05]  /*5720*/  @P0 IMAD.IADD R31, R31, 0x1, -R32 ;  /* 0x000000011f1f0824 */ /* 0x000fca00078e0a20 */
[----:B------:R-:W-:-:S13]  /*5730*/  ISETP.GE.U32.AND P0, PT, R31, R32, PT ;  /* 0x000000201f00720c */ /* 0x000fda0003f06070 */
[----:B------:R-:W-:Y:S01]  /*5740*/  @P0 IMAD.IADD R31, R31, 0x1, -R32 ;  /* 0x000000011f1f0824 */ /* 0x000fe200078e0a20 */
[----:B------:R-:W-:-:S05]  /*5750*/  @!P1 LOP3.LUT R31, RZ, R32, RZ, 0x33, !PT ;  /* 0x00000020ff1f9212 */ /* 0x000fca00078e33ff */
[----:B------:R-:W-:Y:S01]  /*5760*/  IMAD.MOV.U32 R75, RZ, RZ, R31 ;  /* 0x000000ffff4b7224 */ /* 0x000fe200078e001f */
[----:B------:R-:W-:Y:S06]  /*5770*/  BRA `(.L_x_60) ;  /* 0x0000000000147947 */ /* 0x000fec0003800000 */
.L_x_61:
[----:B------:R-:W-:Y:S01]  /*5780*/  IMAD.MOV.U32 R73, RZ, RZ, R0 ;  /* 0x000000ffff497224 */ /* 0x000fe200078e0000 */
[----:B------:R-:W-:-:S07]  /*5790*/  MOV R74, 0x57b0 ;  /* 0x000057b0004a7802 */ /* 0x000fce0000000f00 */
[----:B--2---:R-:W-:Y:S05]  /*57a0*/  CALL.REL.NOINC `($__internal_0_$__cuda_sm20_rem_u64) ;  /* 0x0000001000787944 */ /* 0x004fea0003c00000 */
[----:B------:R-:W-:Y:S01]  /*57b0*/  MOV R75, R86 ;  /* 0x00000056004b7202 */ /* 0x000fe20000000f00 */
[----:B------:R-:W-:-:S07]  /*57c0*/  IMAD.MOV.U32 R0, RZ, RZ, R58 ;  /* 0x000000ffff007224 */ /* 0x000fce00078e003a */
.L_x_60:
[----:B------:R-:W-:Y:S05]  /*57d0*/  BSYNC.RECONVERGENT B3 ;  /* 0x0000000000037941 */ /* 0x000fea0003800200 */
.L_x_59:
[----:B------:R-:W0:Y:S01]  /*57e0*/  LDC.64 R58, c[0x3][0x8] ;  /* 0x00c00200ff3a7b82 */ /* 0x000e220000000a00 */
[C---:B------:R-:W-:Y:S01]  /*57f0*/  IMAD R2, R54.reuse, R55, RZ ;  /* 0x0000003736027224 */ /* 0x040fe200078e02ff */
[----:B------:R-:W-:Y:S01]  /*5800*/  BSSY.RECONVERGENT B3, `(.L_x_62) ;  /* 0x000002c000037945 */ /* 0x000fe20003800200 */
[----:B------:R-:W-:Y:S01]  /*5810*/  IMAD R34, R54, R57, RZ ;  /* 0x0000003936227224 */ /* 0x000fe200078e02ff */
[----:B------:R-:W-:Y:S01]  /*5820*/  SHF.L.U64.HI R69, R60, 0x2, R69 ;  /* 0x000000023c457819 */ /* 0x000fe20000010245 */
[----:B------:R-:W-:Y:S01]  /*5830*/  IMAD R31, R55, R54, R2 ;  /* 0x00000036371f7224 */ /* 0x000fe200078e0202 */
[----:B------:R-:W-:Y:S01]  /*5840*/  SHF.L.U64.HI R63, R75, 0x2, R0 ;  /* 0x000000024b3f7819 */ /* 0x000fe20000010200 */
[----:B------:R-:W-:-:S04]  /*5850*/  IMAD.WIDE.U32 R32, R55, R55, RZ ;  /* 0x0000003737207225 */ /* 0x000fc800078e00ff */
[----:B------:R-:W-:Y:S02]  /*5860*/  IMAD R73, R56, R55, R34 ;  /* 0x0000003738497224 */ /* 0x000fe400078e0222 */
[----:B------:R-:W-:-:S04]  /*5870*/  IMAD.WIDE.U32 R54, R55, R57, RZ ;  /* 0x0000003937367225 */ /* 0x000fc800078e00ff */
[----:B------:R-:W-:Y:S01]  /*5880*/  IMAD.IADD R31, R33, 0x1, R31 ;  /* 0x00000001211f7824 */ /* 0x000fe200078e021f */
[----:B------:R-:W-:Y:S01]  /*5890*/  IADD3 R73, PT, PT, R55, R73, RZ ;  /* 0x0000004937497210 */ /* 0x000fe20007ffe0ff */
[----:B------:R-:W-:Y:S02]  /*58a0*/  IMAD.SHL.U32 R67, R60, 0x4, RZ ;  /* 0x000000043c437824 */ /* 0x000fe400078e00ff */
[----:B------:R-:W-:Y:S01]  /*58b0*/  IMAD.SHL.U32 R61, R75, 0x4, RZ ;  /* 0x000000044b3d7824 */ /* 0x000fe200078e00ff */
        /* <DEDUP_REMOVED lines=10> */
[----:B------:R-:W-:-:S06]  /*5960*/  HFMA2 R73, -RZ, RZ, 0, 0 ;  /* 0x00000000ff497431 */ /* 0x000fcc00000001ff */
        /* <DEDUP_REMOVED lines=14> */
[----:B------:R-:W-:Y:S01]  /*5a50*/  @!P1 LOP3.LUT R37, RZ, R58, RZ, 0x33, !PT ;  /* 0x0000003aff259212 */ /* 0x000fe200078e33ff */
[----:B------:R-:W-:Y:S06]  /*5a60*/  BRA `(.L_x_63) ;  /* 0x0000000000147947 */ /* 0x000fec0003800000 */
.L_x_64:
[----:B------:R-:W-:Y:S01]  /*5a70*/  IMAD.MOV.U32 R75, RZ, RZ, R37 ;  /* 0x000000ffff4b7224 */ /* 0x000fe200078e0025 */
[----:B------:R-:W-:-:S07]  /*5a80*/  MOV R74, 0x5aa0 ;  /* 0x00005aa0004a7802 */ /* 0x000fce0000000f00 */
[----:B--2---:R-:W-:Y:S05]  /*5a90*/  CALL.REL.NOINC `($__internal_0_$__cuda_sm20_rem_u64) ;  /* 0x0000000c00bc7944 */ /* 0x004fea0003c00000 */
[----:B------:R-:W-:Y:S01]  /*5aa0*/  IMAD.MOV.U32 R37, RZ, RZ, R86 ;  /* 0x000000ffff257224 */ /* 0x000fe200078e0056 */
[----:B------:R-:W-:-:S07]  /*5ab0*/  MOV R73, R58 ;  /* 0x0000003a00497202 */ /* 0x000fce0000000f00 */
.L_x_63:
[----:B------:R-:W-:Y:S05]  /*5ac0*/  BSYNC.RECONVERGENT B3 ;  /* 0x0000000000037941 */ /* 0x000fea0003800200 */
.L_x_62:
[C---:B------:R-:W-:Y:S01]  /*5ad0*/  SHF.L.U64.HI R57, R32.reuse, 0x2, R31 ;  /* 0x0000000220397819 */ /* 0x040fe2000001021f */
[----:B------:R-:W0:Y:S01]  /*5ae0*/  LDC.64 R58, c[0x3][0x8] ;  /* 0x00c00200ff3a7b82 */ /* 0x000e220000000a00 */
[----:B------:R-:W-:Y:S01]  /*5af0*/  LEA R2, P0, R32, -R18, 0x2 ;  /* 0x8000001220027211 */ /* 0x000fe200078010ff */
[----:B------:R-:W-:Y:S01]  /*5b00*/  BSSY.RECONVERGENT B3, `(.L_x_65) ;  /* 0x000002e000037945 */ /* 0x000fe20003800200 */
[----:B------:R-:W-:-:S03]  /*5b10*/  SHF.L.U64.HI R55, R37, 0x2, R73 ;  /* 0x0000000225377819 */ /* 0x000fc60000010249 */
[----:B------:R-:W-:Y:S01]  /*5b20*/  IMAD.X R57, R57, 0x1, ~R16, P0 ;  /* 0x0000000139397824 */ /* 0x000fe200000e0e10 */
[----:B------:R-:W-:Y:S01]  /*5b30*/  LEA R37, P0, R37, -R14, 0x2 ;  /* 0x8000000e25257211 */ /* 0x000fe200078010ff */
[----:B------:R-:W-:-:S04]  /*5b40*/  IMAD.WIDE.U32 R32, R2, R2, RZ ;  /* 0x0000000202207225 */ /* 0x000fc800078e00ff */
[----:B------:R-:W-:Y:S02]  /*5b50*/  IMAD R0, R57, R2, RZ ;  /* 0x0000000239007224 */ /* 0x000fe400078e02ff */
[----:B------:R-:W-:Y:S02]  /*5b60*/  IMAD.X R55, R55, 0x1, ~R4, P0 ;  /* 0x0000000137377824 */ /* 0x000fe400000e0e04 */
[----:B------:R-:W-:Y:S02]  /*5b70*/  IMAD R34, R57, R37, RZ ;  /* 0x0000002539227224 */ /* 0x000fe400078e02ff */
[C---:B------:R-:W-:Y:S02]  /*5b80*/  IMAD R31, R2.reuse, R57, R0 ;  /* 0x00000039021f7224 */ /* 0x040fe400078e0200 */
[----:B------:R-:W-:-:S03]  /*5b90*/  IMAD.WIDE.U32 R64, R2, R37, RZ ;  /* 0x0000002502407225 */ /* 0x000fc600078e00ff */
[----:B------:R-:W-:Y:S01]  /*5ba0*/  IADD3 R31, PT, PT, R33, R31, RZ ;  /* 0x0000001f211f7210 */ /* 0x000fe20007ffe0ff */
[----:B------:R-:W-:-:S03]  /*5bb0*/  IMAD R71, R55, R2, R34 ;  /* 0x0000000237477224 */ /* 0x000fc600078e0222 */
[----:B------:R-:W-:Y:S01]  /*5bc0*/  LEA R33, P0, R64, R31, 0x1 ;  /* 0x0000001f40217211 */ /* 0x000fe200078008ff */
[----:B------:R-:W-:-:S05]  /*5bd0*/  IMAD.IADD R65, R65, 0x1, R71 ;  /* 0x0000000141417824 */ /* 0x000fca00078e0247 */
        /* <DEDUP_REMOVED lines=26> */
.L_x_67:
[----:B------:R-:W-:Y:S01]  /*5d80*/  MOV R75, R33 ;  /* 0x00000021004b7202 */ /* 0x000fe20000000f00 */
[----:B------:R-:W-:Y:S01]  /*5d90*/  IMAD.MOV.U32 R73, RZ, RZ, R34 ;  /* 0x000000ffff497224 */ /* 0x000fe200078e0022 */
[----:B------:R-:W-:-:S07]  /*5da0*/  MOV R74, 0x5dc0 ;  /* 0x00005dc0004a7802 */ /* 0x000fce0000000f00 */
[----:B--2---:R-:W-:Y:S05]  /*5db0*/  CALL.REL.NOINC `($__internal_0_$__cuda_sm20_rem_u64) ;  /* 0x0000000800f47944 */ /* 0x004fea0003c00000 */
[----:B------:R-:W-:Y:S01]  /*5dc0*/  IMAD.MOV.U32 R33, RZ, RZ, R86 ;  /* 0x000000ffff217224 */ /* 0x000fe200078e0056 */
[----:B------:R-:W-:-:S07]  /*5dd0*/  MOV R34, R58 ;  /* 0x0000003a00227202 */ /* 0x000fce0000000f00 */
.L_x_66:
[----:B------:R-:W-:Y:S05]  /*5de0*/  BSYNC.RECONVERGENT B3 ;  /* 0x0000000000037941 */ /* 0x000fea0003800200 */
.L_x_65:
[----:B------:R-:W-:Y:S01]  /*5df0*/  IADD3 R54, P0, PT, R67, -R18, RZ ;  /* 0x8000001243367210 */ /* 0x000fe20007f1e0ff */
[----:B------:R-:W0:Y:S01]  /*5e00*/  LDC.64 R58, c[0x3][0x8] ;  /* 0x00c00200ff3a7b82 */ /* 0x000e220000000a00 */
[----:B------:R-:W-:Y:S03]  /*5e10*/  BSSY.RECONVERGENT B3, `(.L_x_68) ;  /* 0x0000033000037945 */ /* 0x000fe60003800200 */
[----:B------:R-:W-:Y:S01]  /*5e20*/  IMAD.X R69, R69, 0x1, ~R16, P0 ;  /* 0x0000000145457824 */ /* 0x000fe200000e0e10 */
[----:B------:R-:W-:Y:S01]  /*5e30*/  IADD3 R65, P0, PT, R61, -R14, RZ ;  /* 0x8000000e3d417210 */ /* 0x000fe20007f1e0ff */
[-C--:B------:R-:W-:Y:S02]  /*5e40*/  IMAD R0, R57, R54.reuse, RZ ;  /* 0x0000003639007224 */ /* 0x080fe400078e02ff */
[----:B------:R-:W-:-:S04]  /*5e50*/  IMAD.WIDE.U32 R60, R2, R54, RZ ;  /* 0x00000036023c7225 */ /* 0x000fc800078e00ff */
[----:B------:R-:W-:Y:S02]  /*5e60*/  IMAD R67, R69, R2, R0 ;  /* 0x0000000245437224 */ /* 0x000fe400078e0200 */
[----:B------:R-:W-:Y:S02]  /*5e70*/  IMAD.X R63, R63, 0x1, ~R4, P0 ;  /* 0x000000013f3f7824 */ /* 0x000fe400000e0e04 */
[----:B------:R-:W-:Y:S01]  /*5e80*/  IMAD R57, R57, R65, RZ ;  /* 0x0000004139397224 */ /* 0x000fe200078e02ff */
[----:B------:R-:W-:-:S03]  /*5e90*/  IADD3 R0, PT, PT, R61, R67, RZ ;  /* 0x000000433d007210 */ /* 0x000fc60007ffe0ff */
[-C--:B------:R-:W-:Y:S02]  /*5ea0*/  IMAD R63, R63, R2.reuse, R57 ;  /* 0x000000023f3f7224 */ /* 0x080fe400078e0239 */
[----:B------:R-:W-:Y:S02]  /*5eb0*/  IMAD.MOV.U32 R56, RZ, RZ, R0 ;  /* 0x000000ffff387224 */ /* 0x000fe400078e0000 */
[----:B------:R-:W-:Y:S02]  /*5ec0*/  IMAD.MOV.U32 R57, RZ, RZ, RZ ;  /* 0x000000ffff397224 */ /* 0x000fe400078e00ff */
[----:B------:R-:W-:-:S04]  /*5ed0*/  IMAD.WIDE.U32 R56, R65, R2, R56 ;  /* 0x0000000241387225 */ /* 0x000fc800078e0038 */
[----:B------:R-:W-:Y:S01]  /*5ee0*/  IMAD R2, R55, R54, RZ ;  /* 0x0000003637027224 */ /* 0x000fe200078e02ff */
[----:B------:R-:W-:-:S03]  /*5ef0*/  IADD3 R57, PT, PT, R57, R63, RZ ;  /* 0x0000003f39397210 */ /* 0x000fc60007ffe0ff */
[-C--:B------:R-:W-:Y:S02]  /*5f00*/  IMAD R69, R69, R37.reuse, R2 ;  /* 0x0000002545457224 */ /* 0x080fe400078e0202 */
[----:B------:R-:W-:-:S04]  /*5f10*/  IMAD.WIDE.U32 R54, R54, R37, R56 ;  /* 0x0000002536367225 */ /* 0x000fc800078e0038 */
[----:B------:R-:W-:Y:S01]  /*5f20*/  IMAD.IADD R38, R55, 0x1, R69 ;  /* 0x0000000137267824 */ /* 0x000fe200078e0245 */
[----:B0-----:R-:W-:Y:S01]  /*5f30*/  ISETP.GT.U32.AND P0, PT, R54, R58, PT ;  /* 0x0000003a3600720c */ /* 0x001fe20003f04070 */
[----:B------:R-:W-:Y:S01]  /*5f40*/  IMAD.MOV.U32 R2, RZ, RZ, R60 ;  /* 0x000000ffff027224 */ /* 0x000fe200078e003c */
[----:B------:R-:W-:Y:S02]  /*5f50*/  MOV R37, R54 ;  /* 0x0000003600257202 */ /* 0x000fe40000000f00 */
        /* <DEDUP_REMOVED lines=11> */
[----:B0-----:R-:W-:Y:S02]  /*6010*/  HFMA2 R54, -RZ, RZ, 0, 0 ;  /* 0x00000000ff367431 */ /* 0x001fe400000001ff */
[----:B-1----:R-:W-:-:S04]  /*6020*/  IMAD.MOV R57, RZ, RZ, -R55 ;  /* 0x000000ffff397224 */ /* 0x002fc800078e0a37 */
        /* <DEDUP_REMOVED lines=11> */
.L_x_70:
[----:B------:R-:W-:Y:S01]  /*60e0*/  IMAD.MOV.U32 R75, RZ, RZ, R37 ;  /* 0x000000ffff4b7224 */ /* 0x000fe200078e0025 */
[----:B------:R-:W-:Y:S02]  /*60f0*/  MOV R73, R38 ;  /* 0x0000002600497202 */ /* 0x000fe40000000f00 */
[----:B------:R-:W-:-:S07]  /*6100*/  MOV R74, 0x6120 ;  /* 0x00006120004a7802 */ /* 0x000fce0000000f00 */
[----:B--2---:R-:W-:Y:S05]  /*6110*/  CALL.REL.NOINC `($__internal_0_$__cuda_sm20_rem_u64) ;  /* 0x00000008001c7944 */ /* 0x004fea0003c00000 */
[----:B------:R-:W-:Y:S02]  /*6120*/  IMAD.MOV.U32 R37, RZ, RZ, R86 ;  /* 0x000000ffff257224 */ /* 0x000fe400078e0056 */
[----:B------:R-:W-:-:S07]  /*6130*/  IMAD.MOV.U32 R38, RZ, RZ, R58 ;  /* 0x000000ffff267224 */ /* 0x000fce00078e003a */
.L_x_69:
[----:B------:R-:W-:Y:S05]  /*6140*/  BSYNC.RECONVERGENT B3 ;  /* 0x0000000000037941 */ /* 0x000fea0003800200 */
.L_x_68:
[-C--:B------:R-:W-:Y:S01]  /*6150*/  IMAD R56, R0, R19.reuse, RZ ;  /* 0x0000001300387224 */ /* 0x080fe200078e02ff */
[----:B------:R-:W0:Y:S01]  /*6160*/  LDC.64 R58, c[0x3][0x8] ;  /* 0x00c00200ff3a7b82 */ /* 0x000e220000000a00 */
[----:B------:R-:W-:Y:S01]  /*6170*/  IMAD.WIDE.U32 R54, R2, R19, RZ ;  /* 0x0000001302367225 */ /* 0x000fe200078e00ff */
[----:B------:R-:W-:Y:S03]  /*6180*/  BSSY.RECONVERGENT B3, `(.L_x_71) ;  /* 0x000002b000037945 */ /* 0x000fe60003800200 */
[-C--:B------:R-:W-:Y:S02]  /*6190*/  IMAD R17, R17, R2.reuse, R56 ;  /* 0x0000000211117224 */ /* 0x080fe400078e0238 */
[----:B------:R-:W-:Y:S02]  /*61a0*/  IMAD R19, R0, R7, RZ ;  /* 0x0000000700137224 */ /* 0x000fe400078e02ff */
[----:B------:R-:W-:Y:S01]  /*61b0*/  IMAD.MOV.U32 R57, RZ, RZ, RZ ;  /* 0x000000ffff397224 */ /* 0x000fe200078e00ff */
[----:B------:R-:W-:Y:S01]  /*61c0*/  IADD3 R56, PT, PT, R55, R17, RZ ;  /* 0x0000001137387210 */ /* 0x000fe20007ffe0ff */
[----:B------:R-:W-:-:S04]  /*61d0*/  IMAD R5, R5, R2, R19 ;  /* 0x0000000205057224 */ /* 0x000fc800078e0213 */
[----:B------:R-:W-:-:S04]  /*61e0*/  IMAD.WIDE.U32 R60, R7, R2, R56 ;  /* 0x00000002073c7225 */ /* 0x000fc800078e0038 */
[-C--:B------:R-:W-:Y:S02]  /*61f0*/  IMAD R7, R38, R54.reuse, RZ ;  /* 0x0000003626077224 */ /* 0x080fe400078e02ff */
[----:B------:R-:W-:Y:S02]  /*6200*/  IMAD.IADD R61, R61, 0x1, R5 ;  /* 0x000000013d3d7824 */ /* 0x000fe400078e0205 */
[----:B------:R-:W-:Y:S02]  /*6210*/  IMAD R7, R56, R37, R7 ;  /* 0x0000002538077224 */ /* 0x000fe400078e0207 */
[----:B------:R-:W-:-:S04]  /*6220*/  IMAD.WIDE.U32 R60, R37, R54, R60 ;  /* 0x00000036253c7225 */ /* 0x000fc800078e003c */
[----:B------:R-:W-:Y:S01]  /*6230*/  IMAD.MOV.U32 R75, RZ, RZ, R60 ;  /* 0x000000ffff4b7224 */ /* 0x000fe200078e003c */
[----:B------:R-:W-:Y:S02]  /*6240*/  IADD3 R73, PT, PT, R61, R7, RZ ;  /* 0x000000073d497210 */ /* 0x000fe40007ffe0ff */
        /* <DEDUP_REMOVED lines=23> */
[----:B------:R-:W-:-:S04]  /*63c0*/  @!P1 LOP3.LUT R5, RZ, R58, RZ, 0x33, !PT ;  /* 0x0000003aff059212 */ /* 0x000fc800078e33ff */
[----:B------:R-:W-:Y:S01]  /*63d0*/  MOV R75, R5 ;  /* 0x00000005004b7202 */ /* 0x000fe20000000f00 */
[----:B------:R-:W-:Y:S06]  /*63e0*/  BRA `(.L_x_72) ;  /* 0x0000000000107947 */ /* 0x000fec0003800000 */
.L_x_73:
[----:B------:R-:W-:-:S07]  /*63f0*/  MOV R74, 0x6410 ;  /* 0x00006410004a7802 */ /* 0x000fce0000000f00 */
[----:B--2---:R-:W-:Y:S05]  /*6400*/  CALL.REL.NOINC `($__internal_0_$__cuda_sm20_rem_u64) ;  /* 0x0000000400607944 */ /* 0x004fea0003c00000 */
[----:B------:R-:W-:Y:S02]  /*6410*/  IMAD.MOV.U32 R75, RZ, RZ, R86 ;  /* 0x000000ffff4b7224 */ /* 0x000fe400078e0056 */
[----:B------:R-:W-:-:S07]  /*6420*/  IMAD.MOV.U32 R73, RZ, RZ, R58 ;  /* 0x000000ffff497224 */ /* 0x000fce00078e003a */
.L_x_72:
[----:B------:R-:W-:Y:S05]  /*6430*/  BSYNC.RECONVERGENT B3 ;  /* 0x0000000000037941 */ /* 0x000fea0003800200 */
.L_x_71:
[----:B------:R-:W0:Y:S01]  /*6440*/  LDC.64 R58, c[0x3][RZ] ;  /* 0x00c00000ff3a7b82 */ /* 0x000e220000000a00 */
[----:B------:R-:W-:Y:S01]  /*6450*/  ISETP.NE.U32.AND P0, PT, RZ, UR30, PT ;  /* 0x0000001eff007c0c */ /* 0x000fe2000bf05070 */
[C---:B------:R-:W-:Y:S01]  /*6460*/  IMAD.SHL.U32 R77, R75.reuse, 0x2, RZ ;  /* 0x000000024b4d7824 */ /* 0x040fe200078e00ff */
[C---:B------:R-:W-:Y:S01]  /*6470*/  SHF.L.U32 R81, R54.reuse, 0x1, RZ ;  /* 0x0000000136517819 */ /* 0x040fe200000006ff */
[----:B------:R-:W-:Y:S01]  /*6480*/  HFMA2 R80, -RZ, RZ, 0, 0 ;  /* 0x00000000ff507431 */ /* 0x000fe200000001ff */
[----:B------:R-:W-:Y:S01]  /*6490*/  ISETP.NE.AND.EX P0, PT, RZ, UR31, PT, P0 ;  /* 0x0000001fff007c0c */ /* 0x000fe2000bf05300 */
[----:B------:R-:W-:Y:S01]  /*64a0*/  IMAD.MOV.U32 R79, RZ, RZ, RZ ;  /* 0x000000ffff4f7224 */ /* 0x000fe200078e00ff */
[----:B------:R-:W-:Y:S01]  /*64b0*/  SHF.L.U64.HI R82, R54, 0x1, R56 ;  /* 0x0000000136527819 */ /* 0x000fe20000010238 */
[----:B------:R-:W1:Y:S01]  /*64c0*/  LDC.64 R60, c[0x3][0x8] ;  /* 0x00c00200ff3c7b82 */ /* 0x000e620000000a00 */
[----:B------:R-:W-:Y:S01]  /*64d0*/  SHF.L.U64.HI R78, R75, 0x1, R73 ;  /* 0x000000014b4e7819 */ /* 0x000fe20000010249 */
[----:B------:R-:W-:-:S08]  /*64e0*/  IMAD.MOV.U32 R83, RZ, RZ, RZ ;  /* 0x000000ffff537224 */ /* 0x000fd000078e00ff */
[----:B------:R-:W-:Y:S01]  /*64f0*/  @!P0 IMAD.MOV.U32 R80, RZ, RZ, R3 ;  /* 0x000000ffff508224 */ /* 0x000fe200078e0003 */
[----:B------:R-:W-:Y:S02]  /*6500*/  @!P0 MOV R79, R53 ;  /* 0x00000035004f8202 */ /* 0x000fe40000000f00 */
[----:B0-----:R-:W-:-:S05]  /*6510*/  @!P0 IADD3 R81, P1, PT, R81, -R58, RZ ;  /* 0x8000003a51518210 */ /* 0x001fca0007f3e0ff */
[----:B------:R-:W-:Y:S01]  /*6520*/  @!P0 IMAD.X R82, R82, 0x1, ~R59, P1 ;  /* 0x0000000152528824 */ /* 0x000fe200008e0e3b */
[----:B-1----:R-:W-:Y:S02]  /*6530*/  @!P0 IADD3 R77, P2, PT, R77, -R60, RZ ;  /* 0x8000003c4d4d8210 */ /* 0x002fe40007f5e0ff */
[----:B------:R-:W-:-:S03]  /*6540*/  MOV R60, RZ ;  /* 0x000000ff003c7202 */ /* 0x000fc60000000f00 */
[----:B------:R-:W-:-:S08]  /*6550*/  @!P0 IMAD.X R78, R78, 0x1, ~R61, P2 ;  /* 0x000000014e4e8824 */ /* 0x000fd000010e0e3d */
.L_x_58:
[----:B------:R-:W-:Y:S05]  /*6560*/  BSYNC.RECONVERGENT B2 ;  /* 0x0000000000027941 */ /* 0x000fea0003800200 */
.L_x_57:
[----:B------:R-:W-:-:S05]  /*6570*/  VIADD R41, R41, 0x1 ;  /* 0x0000000129297836 */ /* 0x000fca0000000000 */
[----:B------:R-:W-:-:S13]  /*6580*/  ISETP.NE.AND P0, PT, R41, 0x100, PT ;  /* 0x000001002900780c */ /* 0x000fda0003f05270 */
[----:B------:R-:W-:Y:S05]  /*6590*/  @P0 BRA `(.L_x_74) ;  /* 0xffffffe800200947 */ /* 0x000fea000383ffff */
.L_x_56:
[----:B------:R-:W-:Y:S05]  /*65a0*/  BSYNC.RECONVERGENT B1 ;  /* 0x0000000000017941 */ /* 0x000fea0003800200 */
.L_x_53:
[----:B------:R-:W-:Y:S01]  /*65b0*/  IADD3 R48, P1, PT, R48, R51, RZ ;  /* 0x0000003330307210 */ /* 0x000fe20007f3e0ff */
[----:B------:R-:W0:Y:S01]  /*65c0*/  LDC.64 R18, c[0x3][0x18] ;  /* 0x00c00600ff127b82 */ /* 0x000e220000000a00 */
[----:B------:R-:W-:Y:S01]  /*65d0*/  IADD3 R35, P2, PT, R46, R35, RZ ;  /* 0x000000232e237210 */ /* 0x000fe20007f5e0ff */
[----:B------:R-:W1:Y:S01]  /*65e0*/  S2R R14, SR_TID.X ;  /* 0x00000000000e7919 */ /* 0x000e620000002100 */
[----:B------:R-:W-:Y:S01]  /*65f0*/  ISETP.GE.U32.AND P0, PT, R48, R51, PT ;  /* 0x000000333000720c */ /* 0x000fe20003f06070 */
[----:B------:R-:W-:Y:S01]  /*6600*/  IMAD.X R49, R49, 0x1, R50, P1 ;  /* 0x0000000131317824 */ /* 0x000fe200008e0632 */
[----:B------:R-:W-:Y:S01]  /*6610*/  IADD3.X R40, PT, PT, R47, R40, RZ, P2, !PT ;  /* 0x000000282f287210 */ /* 0x000fe200017fe4ff */
[----:B------:R-:W-:Y:S01]  /*6620*/  BSSY.RECONVERGENT B1, `(.L_x_75) ;  /* 0x0000027000017945 */ /* 0x000fe20003800200 */
[----:B------:R-:W-:Y:S01]  /*6630*/  ISETP.GT.U32.AND P1, PT, R46, R35, PT ;  /* 0x000000232e00720c */ /* 0x000fe20003f24070 */
[----:B------:R-:W3:Y:S01]  /*6640*/  LDC R5, c[0x0][0x360] ;  /* 0x0000d800ff057b82 */ /* 0x000ee20000000800 */
[----:B------:R-:W-:-:S02]  /*6650*/  ISETP.GE.U32.AND.EX P0, PT, R49, R50, PT, P0 ;  /* 0x000000323100720c */ /* 0x000fc40003f06100 */
[----:B------:R-:W-:Y:S02]  /*6660*/  ISETP.GT.U32.AND.EX P1, PT, R47, R40, PT, P1 ;  /* 0x000000282f00720c */ /* 0x000fe40003f24110 */
[----:B------:R-:W-:Y:S02]  /*6670*/  SEL R4, RZ, 0x1, P0 ;  /* 0x00000001ff047807 */ /* 0x000fe40000000000 */
[----:B------:R-:W-:Y:S02]  /*6680*/  SEL R3, R46, R35, P1 ;  /* 0x000000232e037207 */ /* 0x000fe40000800000 */
[----:B------:R-:W-:Y:S02]  /*6690*/  IADD3 R4, P2, PT, R35, R4, RZ ;  /* 0x0000000423047210 */ /* 0x000fe40007f5e0ff */
[C---:B------:R-:W-:Y:S02]  /*66a0*/  IADD3 R7, P3, PT, R44.reuse, R29, RZ ;  /* 0x0000001d2c077210 */ /* 0x040fe40007f7e0ff */
[----:B------:R-:W-:Y:S01]  /*66b0*/  SEL R2, R47, R40, P1 ;  /* 0x000000282f027207 */ /* 0x000fe20000800000 */
[----:B------:R-:W-:Y:S01]  /*66c0*/  IMAD.X R17, RZ, RZ, R40, P2 ;  /* 0x000000ffff117224 */ /* 0x000fe200010e0628 */
[----:B------:R-:W-:Y:S01]  /*66d0*/  ISETP.GT.U32.AND P0, PT, R3, R4, PT ;  /* 0x000000040300720c */ /* 0x000fe20003f04070 */
[----:B------:R-:W-:Y:S01]  /*66e0*/  IMAD.X R0, R45, 0x1, R30, P3 ;  /* 0x000000012d007824 */ /* 0x000fe200018e061e */
[----:B------:R-:W-:-:S02]  /*66f0*/  ISETP.GT.U32.AND P1, PT, R44, R7, PT ;  /* 0x000000072c00720c */ /* 0x000fc40003f24070 */
[----:B------:R-:W-:Y:S02]  /*6700*/  ISETP.GT.U32.AND.EX P0, PT, R2, R17, PT, P0 ;  /* 0x000000110200720c */ /* 0x000fe40003f04100 */
[----:B------:R-:W-:Y:S02]  /*6710*/  ISETP.GT.U32.AND.EX P1, PT, R45, R0, PT, P1 ;  /* 0x000000002d00720c */ /* 0x000fe40003f24110 */
[----:B------:R-:W-:Y:S02]  /*6720*/  SEL R2, RZ, 0x1, !P0 ;  /* 0x00000001ff027807 */ /* 0x000fe40004000000 */
[----:B------:R-:W-:Y:S02]  /*6730*/  SEL R44, R44, R7, P1 ;  /* 0x000000072c2c7207 */ /* 0x000fe40000800000 */
[----:B------:R-:W-:Y:S02]  /*6740*/  IADD3 R7, P2, PT, R7, R2, RZ ;  /* 0x0000000207077210 */ /* 0x000fe40007f5e0ff */
[----:B------:R-:W-:-:S02]  /*6750*/  SEL R45, R45, R0, P1 ;  /* 0x000000002d2d7207 */ /* 0x000fc40000800000 */
[----:B------:R-:W-:Y:S02]  /*6760*/  ISETP.GT.U32.AND P0, PT, R44, R7, PT ;  /* 0x000000072c00720c */ /* 0x000fe40003f04070 */
[----:B------:R-:W-:-:S04]  /*6770*/  IADD3.X R0, PT, PT, RZ, R0, RZ, P2, !PT ;  /* 0x00000000ff007210 */ /* 0x000fc800017fe4ff */
[----:B------:R-:W-:-:S04]  /*6780*/  ISETP.GT.U32.AND.EX P0, PT, R45, R0, PT, P0 ;  /* 0x000000002d00720c */ /* 0x000fc80003f04100 */
[----:B------:R-:W-:-:S04]  /*6790*/  SEL R2, RZ, 0x1, !P0 ;  /* 0x00000001ff027807 */ /* 0x000fc80004000000 */
[----:B------:R-:W-:-:S04]  /*67a0*/  IADD3 R27, P0, P1, R2, R27, R43 ;  /* 0x0000001b021b7210 */ /* 0x000fc8000791e02b */
[----:B------:R-:W-:Y:S02]  /*67b0*/  IADD3.X R28, PT, PT, RZ, R28, R42, P0, P1 ;  /* 0x0000001cff1c7210 */ /* 0x000fe400007e242a */
[----:B0-----:R-:W-:-:S04]  /*67c0*/  ISETP.GE.U32.AND P0, PT, R27, R18, PT ;  /* 0x000000121b00720c */ /* 0x001fc80003f06070 */
[----:B------:R-:W-:-:S13]  /*67d0*/  ISETP.GE.U32.AND.EX P0, PT, R28, R19, PT, P0 ;  /* 0x000000131c00720c */ /* 0x000fda0003f06100 */
[----:B-1-3--:R-:W-:Y:S05]  /*67e0*/  @!P0 BRA `(.L_x_76) ;  /* 0x0000000000288947 */ /* 0x00afea0003800000 */
        /* <DEDUP_REMOVED lines=10> */
.L_x_76:
[----:B------:R-:W-:Y:S05]  /*6890*/  BSYNC.RECONVERGENT B1 ;  /* 0x0000000000017941 */ /* 0x000fea0003800200 */
.L_x_75:
[----:B------:R-:W0:Y:S01]  /*68a0*/  S2UR UR4, SR_CTAID.X ;  /* 0x00000000000479c3 */ /* 0x000e220000002500 */
[----:B------:R-:W-:Y:S02]  /*68b0*/  ISETP.NE.U32.AND P0, PT, R8, R48, PT ;  /* 0x000000300800720c */ /* 0x000fe40003f05070 */
[----:B------:R-:W-:Y:S02]  /*68c0*/  ISETP.EQ.U32.AND P1, PT, R15, R4, PT ;  /* 0x000000040f00720c */ /* 0x000fe40003f22070 */
[----:B------:R-:W-:Y:S02]  /*68d0*/  ISETP.NE.AND.EX P0, PT, R9, R49, PT, P0 ;  /* 0x000000310900720c */ /* 0x000fe40003f05300 */
[----:B------:R-:W-:Y:S01]  /*68e0*/  ISETP.EQ.U32.AND P2, PT, R10, R7, PT ;  /* 0x000000070a00720c */ /* 0x000fe20003f42070 */
[----:B------:R-:W1:Y:S01]  /*68f0*/  LDC.64 R2, c[0x0][0x398] ;  /* 0x0000e600ff027b82 */ /* 0x000e620000000a00 */
[----:B------:R-:W-:Y:S02]  /*6900*/  ISETP.EQ.AND.EX P0, PT, R6, R17, !P0, P1 ;  /* 0x000000110600720c */ /* 0x000fe40004702310 */
[----:B------:R-:W-:-:S02]  /*6910*/  ISETP.EQ.U32.AND P1, PT, R12, R27, PT ;  /* 0x0000001b0c00720c */ /* 0x000fc40003f22070 */
[----:B------:R-:W-:-:S04]  /*6920*/  ISETP.EQ.AND.EX P0, PT, R11, R0, P0, P2 ;  /* 0x000000000b00720c */ /* 0x000fc80000702320 */
[----:B------:R-:W-:Y:S01]  /*6930*/  ISETP.EQ.AND.EX P0, PT, R13, R28, P0, P1 ;  /* 0x0000001c0d00720c */ /* 0x000fe20000702310 */
[----:B0-----:R-:W-:-:S04]  /*6940*/  IMAD R5, R5, UR4, R14 ;  /* 0x0000000405057c24 */ /* 0x001fc8000f8e020e */
[----:B-1----:R-:W-:Y:S01]  /*6950*/  IMAD.WIDE R2, R5, 0x4, R2 ;  /* 0x0000000405027825 */ /* 0x002fe200078e0202 */
[----:B------:R-:W-:-:S05]  /*6960*/  SEL R5, RZ, 0x1, !P0 ;  /* 0x00000001ff057807 */ /* 0x000fca0004000000 */
[----:B------:R-:W-:Y:S01]  /*6970*/  STG.E desc[UR12][R2.64], R5 ;  /* 0x0000000502007986 */ /* 0x000fe2000c10190c */
[----:B------:R-:W-:Y:S05]  /*6980*/  EXIT ;  /* 0x000000000000794d */ /* 0x000fea0003800000 */
        .weak           $__internal_0_$__cuda_sm20_rem_u64
        .type           $__internal_0_$__cuda_sm20_rem_u64,@function
        .size           $__internal_0_$__cuda_sm20_rem_u64,(.L_x_78 - $__internal_0_$__cuda_sm20_rem_u64)
$__internal_0_$__cuda_sm20_rem_u64:
[----:B------:R-:W-:Y:S01]  /*6990*/  IMAD.MOV.U32 R92, RZ, RZ, R36 ;  /* 0x000000ffff5c7224 */ /* 0x000fe200078e0024 */
[----:B------:R-:W-:-:S04]  /*69a0*/  MOV R93, R39 ;  /* 0x00000027005d7202 */ /* 0x000fc80000000f00 */
[----:B------:R-:W0:Y:S08]  /*69b0*/  I2F.U64.RP R86, R92 ;  /* 0x0000005c00567312 */ /* 0x000e300000309000 */
[----:B0-----:R-:W0:Y:S02]  /*69c0*/  MUFU.RCP R86, R86 ;  /* 0x0000005600567308 */ /* 0x001e240000001000 */
[----:B0-----:R-:W-:-:S06]  /*69d0*/  VIADD R59, R86, 0x1ffffffe ;  /* 0x1ffffffe563b7836 */ /* 0x001fcc0000000000 */
[----:B------:R-:W0:Y:S02]  /*69e0*/  F2I.U64.TRUNC R58, R59 ;  /* 0x0000003b003a7311 */ /* 0x000e24000020d800 */
[----:B0-----:R-:W-:-:S04]  /*69f0*/  IMAD.WIDE.U32 R64, R58, R36, RZ ;  /* 0x000000243a407225 */ /* 0x001fc800078e00ff */
[C---:B------:R-:W-:Y:S01]  /*6a00*/  IMAD R87, R58.reuse, R39, R65 ;  /* 0x000000273a577224 */ /* 0x040fe200078e0241 */
[----:B------:R-:W-:Y:S02]  /*6a10*/  IADD3 R85, P0, PT, RZ, -R64, RZ ;  /* 0x80000040ff557210 */ /* 0x000fe40007f1e0ff */
[----:B------:R-:W-:Y:S01]  /*6a20*/  MOV R65, R58 ;  /* 0x0000003a00417202 */ /* 0x000fe20000000f00 */
[----:B------:R-:W-:Y:S02]  /*6a30*/  IMAD R87, R59, R36, R87 ;  /* 0x000000243b577224 */ /* 0x000fe400078e0257 */
[----:B------:R-:W-:-:S04]  /*6a40*/  IMAD.HI.U32 R64, R58, R85, RZ ;  /* 0x000000553a407227 */ /* 0x000fc800078e00ff */
[----:B------:R-:W-:-:S04]  /*6a50*/  IMAD.X R87, RZ, RZ, ~R87, P0 ;  /* 0x000000ffff577224 */ /* 0x000fc800000e0e57 */
[----:B------:R-:W-:-:S04]  /*6a60*/  IMAD.WIDE.U32 R64, P0, R58, R87, R64 ;  /* 0x000000573a407225 */ /* 0x000fc80007800040 */
[C---:B------:R-:W-:Y:S02]  /*6a70*/  IMAD R58, R59.reuse, R87, RZ ;  /* 0x000000573b3a7224 */ /* 0x040fe400078e02ff */
[----:B------:R-:W-:-:S04]  /*6a80*/  IMAD.HI.U32 R65, P1, R59, R85, R64 ;  /* 0x000000553b417227 */ /* 0x000fc80007820040 */
[----:B------:R-:W-:Y:S01]  /*6a90*/  IMAD.HI.U32 R87, R59, R87, RZ ;  /* 0x000000573b577227 */ /* 0x000fe200078e00ff */
[----:B------:R-:W-:-:S03]  /*6aa0*/  IADD3 R65, P2, PT, R58, R65, RZ ;  /* 0x000000413a417210 */ /* 0x000fc60007f5e0ff */
[----:B------:R-:W-:Y:S02]  /*6ab0*/  IMAD.X R85, R87, 0x1, R59, P0 ;  /* 0x0000000157557824 */ /* 0x000fe400000e063b */
[----:B------:R-:W-:-:S03]  /*6ac0*/  IMAD.WIDE.U32 R58, R65, R36, RZ ;  /* 0x00000024413a7225 */ /* 0x000fc600078e00ff */
[----:B------:R-:W-:Y:S01]  /*6ad0*/  IADD3.X R85, PT, PT, RZ, RZ, R85, P2, P1 ;  /* 0x000000ffff557210 */ /* 0x000fe200017e2455 */
[----:B------:R-:W-:Y:S01]  /*6ae0*/  IMAD R64, R65, R39, R59 ;  /* 0x0000002741407224 */ /* 0x000fe200078e023b */
[----:B------:R-:W-:-:S03]  /*6af0*/  IADD3 R59, P0, PT, RZ, -R58, RZ ;  /* 0x8000003aff3b7210 */ /* 0x000fc60007f1e0ff */
        /* <DEDUP_REMOVED lines=8> */
[----:B------:R-:W-:Y:S01]  /*6b80*/  IMAD.MOV.U32 R59, RZ, RZ, RZ ;  /* 0x000000ffff3b7224 */ /* 0x000fe200078e00ff */
[----:B------:R-:W-:Y:S01]  /*6b90*/  IADD3.X R64, PT, PT, R58, R85, RZ, P0, !PT ;  /* 0x000000553a407210 */ /* 0x000fe200007fe4ff */
[----:B------:R-:W-:-:S03]  /*6ba0*/  IMAD.HI.U32 R58, R86, R75, RZ ;  /* 0x0000004b563a7227 */ /* 0x000fc600078e00ff */
[----:B------:R-:W-:Y:S01]  /*6bb0*/  IADD3.X R64, PT, PT, RZ, RZ, R64, P2, P1 ;  /* 0x000000ffff407210 */ /* 0x000fe200017e2440 */
[----:B------:R-:W-:-:S04]  /*6bc0*/  IMAD.WIDE.U32 R58, R86, R73, R58 ;  /* 0x00000049563a7225 */ /* 0x000fc800078e003a */
[C---:B------:R-:W-:Y:S02]  /*6bd0*/  IMAD R65, R64.reuse, R73, RZ ;  /* 0x0000004940417224 */ /* 0x040fe400078e02ff */
[----:B------:R-:W-:-:S04]  /*6be0*/  IMAD.HI.U32 R58, P0, R64, R75, R58 ;  /* 0x0000004b403a7227 */ /* 0x000fc8000780003a */
[----:B------:R-:W-:Y:S01]  /*6bf0*/  IMAD.HI.U32 R64, R64, R73, RZ ;  /* 0x0000004940407227 */ /* 0x000fe200078e00ff */
[----:B------:R-:W-:-:S03]  /*6c00*/  IADD3 R65, P1, PT, R65, R58, RZ ;  /* 0x0000003a41417210 */ /* 0x000fc60007f3e0ff */
[----:B------:R-:W-:Y:S02]  /*6c10*/  IMAD.X R64, RZ, RZ, R64, P0 ;  /* 0x000000ffff407224 */ /* 0x000fe400000e0640 */
[----:B------:R-:W-:-:S03]  /*6c20*/  IMAD.WIDE.U32 R58, R65, R36, RZ ;  /* 0x00000024413a7225 */ /* 0x000fc600078e00ff */
[----:B------:R-:W-:Y:S01]  /*6c30*/  IADD3.X R85, PT, PT, RZ, R64, RZ, P1, !PT ;  /* 0x00000040ff557210 */ /* 0x000fe20000ffe4ff */
[----:B------:R-:W-:Y:S01]  /*6c40*/  IMAD R65, R65, R39, R59 ;  /* 0x0000002741417224 */ /* 0x000fe200078e023b */
[----:B------:R-:W-:Y:S01]  /*6c50*/  IADD3 R59, P1, PT, -R58, R75, RZ ;  /* 0x0000004b3a3b7210 */ /* 0x000fe20007f3e1ff */
[----:B------:R-:W-:Y:S02]  /*6c60*/  IMAD.MOV.U32 R75, RZ, RZ, 0x0 ;  /* 0x00000000ff4b7424 */ /* 0x000fe400078e00ff */
[-C--:B------:R-:W-:Y:S01]  /*6c70*/  IMAD R64, R85, R36.reuse, R65 ;  /* 0x0000002455407224 */ /* 0x080fe200078e0241 */
[----:B------:R-:W-:-:S03]  /*6c80*/  ISETP.GE.U32.AND P0, PT, R59, R36, PT ;  /* 0x000000243b00720c */ /* 0x000fc60003f06070 */
[----:B------:R-:W-:Y:S01]  /*6c90*/  IMAD.X R64, R73, 0x1, ~R64, P1 ;  /* 0x0000000149407824 */ /* 0x000fe200008e0e40 */
[----:B------:R-:W-:-:S04]  /*6ca0*/  IADD3 R86, P1, PT, -R36, R59, RZ ;  /* 0x0000003b24567210 */ /* 0x000fc80007f3e1ff */
[C---:B------:R-:W-:Y:S01]  /*6cb0*/  ISETP.GE.U32.AND.EX P0, PT, R64.reuse, R39, PT, P0 ;  /* 0x000000274000720c */ /* 0x040fe20003f06100 */
[----:B------:R-:W-:Y:S01]  /*6cc0*/  IMAD.X R58, R64, 0x1, ~R39, P1 ;  /* 0x00000001403a7824 */ /* 0x000fe200008e0e27 */
[----:B------:R-:W-:Y:S02]  /*6cd0*/  ISETP.NE.U32.AND P1, PT, R36, RZ, PT ;  /* 0x000000ff2400720c */ /* 0x000fe40003f25070 */
[----:B------:R-:W-:Y:S02]  /*6ce0*/  SEL R59, R86, R59, P0 ;  /* 0x0000003b563b7207 */ /* 0x000fe40000000000 */
[----:B------:R-:W-:Y:S02]  /*6cf0*/  SEL R64, R58, R64, P0 ;  /* 0x000000403a407207 */ /* 0x000fe40000000000 */
[----:B------:R-:W-:Y:S02]  /*6d00*/  ISETP.GE.U32.AND P0, PT, R59, R36, PT ;  /* 0x000000243b00720c */ /* 0x000fe40003f06070 */
[----:B------:R-:W-:-:S02]  /*6d10*/  IADD3 R86, P2, PT, -R36, R59, RZ ;  /* 0x0000003b24567210 */ /* 0x000fc40007f5e1ff */
[----:B------:R-:W-:Y:S02]  /*6d20*/  ISETP.GE.U32.AND.EX P0, PT, R64, R39, PT, P0 ;  /* 0x000000274000720c */ /* 0x000fe40003f06100 */
[CC--:B------:R-:W-:Y:S02]  /*6d30*/  IADD3.X R58, PT, PT, ~R39.reuse, R64.reuse, RZ, P2, !PT ;  /* 0x00000040273a7210 */ /* 0x0c0fe400017fe5ff */
[----:B------:R-:W-:Y:S02]  /*6d40*/  ISETP.NE.AND.EX P1, PT, R39, RZ, PT, P1 ;  /* 0x000000ff2700720c */ /* 0x000fe40003f25310 */
[----:B------:R-:W-:Y:S02]  /*6d50*/  SEL R86, R86, R59, P0 ;  /* 0x0000003b56567207 */ /* 0x000fe40000000000 */
[----:B------:R-:W-:Y:S02]  /*6d60*/  SEL R58, R58, R64, P0 ;  /* 0x000000403a3a7207 */ /* 0x000fe40000000000 */
[----:B------:R-:W-:-:S02]  /*6d70*/  SEL R86, R86, 0xffffffff, P1 ;  /* 0xffffffff56567807 */ /* 0x000fc40000800000 */
[----:B------:R-:W-:Y:S01]  /*6d80*/  SEL R58, R58, 0xffffffff, P1 ;  /* 0xffffffff3a3a7807 */ /* 0x000fe20000800000 */
[----:B------:R-:W-:Y:S06]  /*6d90*/  RET.REL.NODEC R74 `(_Z28ecdsa_verify_batch_optimizedPKhS0_S0_Pii) ;  /* 0xffffff904a987950 */ /* 0x000fec0003c3ffff */
.L_x_77:
[----:B------:R-:W-:-:S00]  /*6da0*/  BRA `(.L_x_77) ;  /* 0xfffffffc00fc7947 */ /* 0x000fc0000383ffff */
[----:B------:R-:W-:-:S00]  /*6db0*/  NOP ;  /* 0x0000000000007918 */ /* 0x000fc00000000000 */
        /* <DEDUP_REMOVED lines=12> */
.L_x_78:


//--------------------- .nv.shared.reserved.0     --------------------------
	.section	.nv.shared.reserved.0,"aw",@nobits
	.weak		__nv_reservedSMEM_offset_0_alias
	.size		__nv_reservedSMEM_offset_0_alias, 0, 64
	.other		__nv_reservedSMEM_offset_0_alias,@"STO_CUDA_RESERVED_SHARED STV_DEFAULT"
__nv_reservedSMEM_offset_0_alias:
	.zero		0
	.zero		64


//--------------------- .nv.constant0._Z28ecdsa_verify_batch_optimizedPKhS0_S0_Pii --------------------------
	.section	.nv.constant0._Z28ecdsa_verify_batch_optimizedPKhS0_S0_Pii,"a",@progbits
	.sectionflags	@""
	.align	4
.nv.constant0._Z28ecdsa_verify_batch_optimizedPKhS0_S0_Pii:
	.zero		932


//--------------------- SYMBOLS --------------------------

	.type		.nv.reservedSmem.offset0,@object
	.size		.nv.reservedSmem.offset0,0x4
